// auto-generated by cutlass_sweep.conv — config: {"arch": "sm_100", "cluster_m": 2, "cluster_n": 1, "conv_kind": "wgrad", "dtype": "fp16", "ndim": 3, "tile_k": 64, "tile_m": 64, "tile_n": 128}
#include "cutlass/cutlass.h"
#include "cute/tensor.hpp"
#include "cutlass/kernel_hardware_info.hpp"
#include "cutlass/conv/convolution.h"
#include "cutlass/conv/dispatch_policy.hpp"
#include "cutlass/conv/collective/collective_builder.hpp"
#include "cutlass/conv/kernel/conv_universal.hpp"
#include "cutlass/conv/device/conv_universal_adapter.hpp"
#include "cutlass/epilogue/collective/collective_builder.hpp"

using namespace cute;
using Elem = cutlass::half_t;
using Acc  = float;
using LayoutAB = cutlass::layout::TensorNDHWC;
using LayoutC  = cutlass::layout::TensorKCSRT;
constexpr auto ConvOp = cutlass::conv::Operator::kWgrad;
using TileShape    = Shape<_64, Shape<_128>, Shape<_64>>;
using ClusterShape = Shape<_2, _1, _1>;

using CollectiveEpilogue = typename cutlass::epilogue::collective::CollectiveBuilder<
    cutlass::arch::Sm100, cutlass::arch::OpClassTensorOp,
    TileShape, ClusterShape,
    cutlass::epilogue::collective::EpilogueTileAuto,
    Acc, Acc,
    Elem, LayoutC, 128 / cutlass::sizeof_bits<Elem>::value,
    Elem, LayoutC, 128 / cutlass::sizeof_bits<Elem>::value,
    cutlass::epilogue::collective::EpilogueScheduleAuto
  >::CollectiveOp;

using CollectiveMainloop = typename cutlass::conv::collective::CollectiveBuilder<
    cutlass::arch::Sm100, cutlass::arch::OpClassTensorOp, ConvOp,
    Elem, LayoutAB, 128 / cutlass::sizeof_bits<Elem>::value,
    Elem, LayoutAB, 128 / cutlass::sizeof_bits<Elem>::value,
    Acc,
    TileShape, ClusterShape,
    cutlass::conv::collective::StageCountAutoCarveout<
        static_cast<int>(sizeof(typename CollectiveEpilogue::SharedStorage))>,
    cutlass::conv::collective::KernelScheduleAuto
  >::CollectiveOp;

using ProblemShape = cutlass::conv::ConvProblemShape<
    ConvOp, CollectiveMainloop::DispatchPolicy::NumSpatialDimensions>;
using ConvKernel = cutlass::conv::kernel::ConvUniversal<
    ProblemShape, CollectiveMainloop, CollectiveEpilogue>;
using Conv = cutlass::conv::device::ConvUniversalAdapter<ConvKernel>;

auto* _anchor = &cutlass::device_kernel<ConvKernel>;


// ===== COMPILED SASS (sm_100a) =====

	.target	sm_100a

	.elftype	@"ET_EXEC"


//--------------------- .note.nv.tkinfo           --------------------------
	.section	.note.nv.tkinfo,"",@"SHT_NOTE"
	.sectionflags	@"SHF_NOTE_NV_TKINFO"
	.tkinfo
        /*0018*/ 	.word	0x00000002
        /*0030*/ 	.string	""
        /*0030*/ 	.string	"ptxas"
        /*0030*/ 	.string	"Cuda compilation tools, release 13.0, V13.0.88"
        /*0030*/ 	.string	"Build cuda_13.0.r13.0/compiler.36424714_0"
        /*0030*/ 	.string	"-arch sm_100a -m 64 "



//--------------------- .note.nv.cuinfo           --------------------------
	.section	.note.nv.cuinfo,"",@"SHT_NOTE"
	.sectionflags	@"SHF_NOTE_NV_CUINFO"
        /*0018*/ 	.short	0x0002
        /*001a*/ 	.short	0x0064
        /*001c*/ 	.short	0x0082
	.zero		2


//--------------------- .nv.info                  --------------------------
	.section	.nv.info,"",@"SHT_CUDA_INFO"
	.align	4


	//----- nvinfo : EIATTR_REGCOUNT
	.align		4
        /*0000*/ 	.byte	0x04, 0x2f
        /*0002*/ 	.short	(.L_19 - .L_18)
	.align		4
.L_18:
        /*0004*/ 	.word	index@(_ZN7cutlass13device_kernelINS_4conv6kernel13ConvUniversalINS1_16ConvProblemShapeILNS1_8OperatorE2ELi3EEENS1_10collective14CollectiveConvINS1_47MainloopSm100TmaUmmaWarpSpecializedImplicitGemmILS5_2ELi8ELi3ELi1ELi2EN4cute5tupleIJNSA_1CILi2EEENSC_ILi1EEESE_EEEEENSB_IJNSC_ILi64EEENSB_IJNSC_ILi128EEEEEENSB_IJSH_EEEEEENS_6half_tESM_NSA_8TiledMMAINSA_8MMA_AtomIJNSA_20SM100_MMA_F16BF16_SSISM_SM_fLi64ELi128ELNSA_4UMMA5MajorE1ELSR_1ELNSQ_7ScaleInE0ELSS_0EEEEEENSA_6LayoutINSB_IJSE_SE_SE_EEENSB_IJNSC_ILi0EEESX_SX_EEEEENSB_IJNSA_10UnderscoreES10_S10_EEEEENS7_6detail27Sm100ImplicitGemmTileTraitsINSA_13SM90_TMA_LOADENSA_14ComposedLayoutINSA_7SwizzleILi3ELi4ELi3EEENSA_18smem_ptr_flag_bitsILi16EEENSV_INSB_IJSH_NSC_ILi8EEEEEENSB_IJSE_SH_EEEEEEEvEENS14_INSA_30SM90_TMA_LOAD_IM2COL_MULTICASTES1F_vEEEENS_8epilogue10collective18CollectiveEpilogueINS1K_23Sm100TmaWarpSpecializedILi4ELi2ELi16ELb1ELb0EEEJSL_NSB_IJNSV_ISH_SE_EENSV_INSC_ILi32EEESE_EEEEESM_NSB_IJlNSB_IJSE_lllEEESX_EEESM_S1U_NS1K_6fusion15FusionCallbacksIS1O_NS1V_17LinearCombinationISM_fSM_fLNS_15FloatRoundStyleE2EEESL_S1S_JEEENSA_5SM1004TMEM4LOAD26SM100_TMEM_LOAD_16dp256b4xES15_NS16_INS17_ILi2ELi4ELi3EEES1A_NSV_INSB_IJS1B_S1Q_EEENSB_IJS1Q_SE_EEEEEEENSA_17SM75_U32x4_LDSM_NENSA_14SM90_TMA_STOREES29_NSA_17SM90_U32x4_STSM_NENSA_39AutoVectorizingCopyWithAssumedAlignmentILi128EEEEEEvvEEEEvNT_6ParamsE)
        /*0008*/ 	.word	0x00000060


	//----- nvinfo : EIATTR_FRAME_SIZE
	.align		4
.L_19:
        /*000c*/ 	.byte	0x04, 0x11
        /*000e*/ 	.short	(.L_21 - .L_20)
	.align		4
.L_20:
        /*0010*/ 	.word	index@($__internal_2_$__cuda_sm10x_tcgen05_guardrail_trap_unallocated_columns_being_dealloced)
        /*0014*/ 	.word	0x00000008


	//----- nvinfo : EIATTR_FRAME_SIZE
	.align		4
.L_21:
        /*0018*/ 	.byte	0x04, 0x11
        /*001a*/ 	.short	(.L_23 - .L_22)
	.align		4
.L_22:
        /*001c*/ 	.word	index@($__internal_1_$__cuda_sm10x_tcgen05_guardrail_trap_phase_invalid_during_alloc)
        /*0020*/ 	.word	0x00000008


	//----- nvinfo : EIATTR_FRAME_SIZE
	.align		4
.L_23:
        /*0024*/ 	.byte	0x04, 0x11
        /*0026*/ 	.short	(.L_25 - .L_24)
	.align		4
.L_24:
        /*0028*/ 	.word	index@($__internal_0_$__cuda_sm10x_tcgen05_guardrail_trap_col_being_dealloced_not_returned_by_alloc)
        /*002c*/ 	.word	0x00000008


	//----- nvinfo : EIATTR_FRAME_SIZE
	.align		4
.L_25:
        /*0030*/ 	.byte	0x04, 0x11
        /*0032*/ 	.short	(.L_27 - .L_26)
	.align		4
.L_26:
        /*0034*/ 	.word	index@(_ZN7cutlass13device_kernelINS_4conv6kernel13ConvUniversalINS1_16ConvProblemShapeILNS1_8OperatorE2ELi3EEENS1_10collective14CollectiveConvINS1_47MainloopSm100TmaUmmaWarpSpecializedImplicitGemmILS5_2ELi8ELi3ELi1ELi2EN4cute5tupleIJNSA_1CILi2EEENSC_ILi1EEESE_EEEEENSB_IJNSC_ILi64EEENSB_IJNSC_ILi128EEEEEENSB_IJSH_EEEEEENS_6half_tESM_NSA_8TiledMMAINSA_8MMA_AtomIJNSA_20SM100_MMA_F16BF16_SSISM_SM_fLi64ELi128ELNSA_4UMMA5MajorE1ELSR_1ELNSQ_7ScaleInE0ELSS_0EEEEEENSA_6LayoutINSB_IJSE_SE_SE_EEENSB_IJNSC_ILi0EEESX_SX_EEEEENSB_IJNSA_10UnderscoreES10_S10_EEEEENS7_6detail27Sm100ImplicitGemmTileTraitsINSA_13SM90_TMA_LOADENSA_14ComposedLayoutINSA_7SwizzleILi3ELi4ELi3EEENSA_18smem_ptr_flag_bitsILi16EEENSV_INSB_IJSH_NSC_ILi8EEEEEENSB_IJSE_SH_EEEEEEEvEENS14_INSA_30SM90_TMA_LOAD_IM2COL_MULTICASTES1F_vEEEENS_8epilogue10collective18CollectiveEpilogueINS1K_23Sm100TmaWarpSpecializedILi4ELi2ELi16ELb1ELb0EEEJSL_NSB_IJNSV_ISH_SE_EENSV_INSC_ILi32EEESE_EEEEESM_NSB_IJlNSB_IJSE_lllEEESX_EEESM_S1U_NS1K_6fusion15FusionCallbacksIS1O_NS1V_17LinearCombinationISM_fSM_fLNS_15FloatRoundStyleE2EEESL_S1S_JEEENSA_5SM1004TMEM4LOAD26SM100_TMEM_LOAD_16dp256b4xES15_NS16_INS17_ILi2ELi4ELi3EEES1A_NSV_INSB_IJS1B_S1Q_EEENSB_IJS1Q_SE_EEEEEEENSA_17SM75_U32x4_LDSM_NENSA_14SM90_TMA_STOREES29_NSA_17SM90_U32x4_STSM_NENSA_39AutoVectorizingCopyWithAssumedAlignmentILi128EEEEEEvvEEEEvNT_6ParamsE)
        /*0038*/ 	.word	0x00000008


	//----- nvinfo : EIATTR_MIN_STACK_SIZE
	.align		4
.L_27:
        /*003c*/ 	.byte	0x04, 0x12
        /*003e*/ 	.short	(.L_29 - .L_28)
	.align		4
.L_28:
        /*0040*/ 	.word	index@(_ZN7cutlass13device_kernelINS_4conv6kernel13ConvUniversalINS1_16ConvProblemShapeILNS1_8OperatorE2ELi3EEENS1_10collective14CollectiveConvINS1_47MainloopSm100TmaUmmaWarpSpecializedImplicitGemmILS5_2ELi8ELi3ELi1ELi2EN4cute5tupleIJNSA_1CILi2EEENSC_ILi1EEESE_EEEEENSB_IJNSC_ILi64EEENSB_IJNSC_ILi128EEEEEENSB_IJSH_EEEEEENS_6half_tESM_NSA_8TiledMMAINSA_8MMA_AtomIJNSA_20SM100_MMA_F16BF16_SSISM_SM_fLi64ELi128ELNSA_4UMMA5MajorE1ELSR_1ELNSQ_7ScaleInE0ELSS_0EEEEEENSA_6LayoutINSB_IJSE_SE_SE_EEENSB_IJNSC_ILi0EEESX_SX_EEEEENSB_IJNSA_10UnderscoreES10_S10_EEEEENS7_6detail27Sm100ImplicitGemmTileTraitsINSA_13SM90_TMA_LOADENSA_14ComposedLayoutINSA_7SwizzleILi3ELi4ELi3EEENSA_18smem_ptr_flag_bitsILi16EEENSV_INSB_IJSH_NSC_ILi8EEEEEENSB_IJSE_SH_EEEEEEEvEENS14_INSA_30SM90_TMA_LOAD_IM2COL_MULTICASTES1F_vEEEENS_8epilogue10collective18CollectiveEpilogueINS1K_23Sm100TmaWarpSpecializedILi4ELi2ELi16ELb1ELb0EEEJSL_NSB_IJNSV_ISH_SE_EENSV_INSC_ILi32EEESE_EEEEESM_NSB_IJlNSB_IJSE_lllEEESX_EEESM_S1U_NS1K_6fusion15FusionCallbacksIS1O_NS1V_17LinearCombinationISM_fSM_fLNS_15FloatRoundStyleE2EEESL_S1S_JEEENSA_5SM1004TMEM4LOAD26SM100_TMEM_LOAD_16dp256b4xES15_NS16_INS17_ILi2ELi4ELi3EEES1A_NSV_INSB_IJS1B_S1Q_EEENSB_IJS1Q_SE_EEEEEEENSA_17SM75_U32x4_LDSM_NENSA_14SM90_TMA_STOREES29_NSA_17SM90_U32x4_STSM_NENSA_39AutoVectorizingCopyWithAssumedAlignmentILi128EEEEEEvvEEEEvNT_6ParamsE)
        /*0044*/ 	.word	0x00000008
.L_29:


//--------------------- .nv.compat                --------------------------
	.section	.nv.compat,"",@"SHT_CUDA_COMPAT_INFO"
	.align	4
        /*0000*/ 	.byte	0x02, 0x09, 0x01, 0x00, 0x02, 0x02, 0x02, 0x00, 0x02, 0x05, 0x05, 0x00, 0x03, 0x07, 0x01, 0x01
        /*0010*/ 	.byte	0x02, 0x03, 0x01, 0x00, 0x02, 0x06, 0x01, 0x00, 0x04, 0x0b, 0x08, 0x00, 0x09, 0x00, 0x00, 0x00
        /*0020*/ 	.byte	0x00, 0x00, 0x00, 0x00


//--------------------- .nv.info._ZN7cutlass13device_kernelINS_4conv6kernel13ConvUniversalINS1_16ConvProblemShapeILNS1_8OperatorE2ELi3EEENS1_10collective14CollectiveConvINS1_47MainloopSm100TmaUmmaWarpSpecializedImplicitGemmILS5_2ELi8ELi3ELi1ELi2EN4cute5tupleIJNSA_1CILi2EEENSC_ILi1EEESE_EEEEENSB_IJNSC_ILi64EEENSB_IJNSC_ILi128EEEEEENSB_IJSH_EEEEEENS_6half_tESM_NSA_8TiledMMAINSA_8MMA_AtomIJNSA_20SM100_MMA_F16BF16_SSISM_SM_fLi64ELi128ELNSA_4UMMA5MajorE1ELSR_1ELNSQ_7ScaleInE0ELSS_0EEEEEENSA_6LayoutINSB_IJSE_SE_SE_EEENSB_IJNSC_ILi0EEESX_SX_EEEEENSB_IJNSA_10UnderscoreES10_S10_EEEEENS7_6detail27Sm100ImplicitGemmTileTraitsINSA_13SM90_TMA_LOADENSA_14ComposedLayoutINSA_7SwizzleILi3ELi4ELi3EEENSA_18smem_ptr_flag_bitsILi16EEENSV_INSB_IJSH_NSC_ILi8EEEEEENSB_IJSE_SH_EEEEEEEvEENS14_INSA_30SM90_TMA_LOAD_IM2COL_MULTICASTES1F_vEEEENS_8epilogue10collective18CollectiveEpilogueINS1K_23Sm100TmaWarpSpecializedILi4ELi2ELi16ELb1ELb0EEEJSL_NSB_IJNSV_ISH_SE_EENSV_INSC_ILi32EEESE_EEEEESM_NSB_IJlNSB_IJSE_lllEEESX_EEESM_S1U_NS1K_6fusion15FusionCallbacksIS1O_NS1V_17LinearCombinationISM_fSM_fLNS_15FloatRoundStyleE2EEESL_S1S_JEEENSA_5SM1004TMEM4LOAD26SM100_TMEM_LOAD_16dp256b4xES15_NS16_INS17_ILi2ELi4ELi3EEES1A_NSV_INSB_IJS1B_S1Q_EEENSB_IJS1Q_SE_EEEEEEENSA_17SM75_U32x4_LDSM_NENSA_14SM90_TMA_STOREES29_NSA_17SM90_U32x4_STSM_NENSA_39AutoVectorizingCopyWithAssumedAlignmentILi128EEEEEEvvEEEEvNT_6ParamsE --------------------------
	.section	.nv.info._ZN7cutlass13device_kernelINS_4conv6kernel13ConvUniversalINS1_16ConvProblemShapeILNS1_8OperatorE2ELi3EEENS1_10collective14CollectiveConvINS1_47MainloopSm100TmaUmmaWarpSpecializedImplicitGemmILS5_2ELi8ELi3ELi1ELi2EN4cute5tupleIJNSA_1CILi2EEENSC_ILi1EEESE_EEEEENSB_IJNSC_ILi64EEENSB_IJNSC_ILi128EEEEEENSB_IJSH_EEEEEENS_6half_tESM_NSA_8TiledMMAINSA_8MMA_AtomIJNSA_20SM100_MMA_F16BF16_SSISM_SM_fLi64ELi128ELNSA_4UMMA5MajorE1ELSR_1ELNSQ_7ScaleInE0ELSS_0EEEEEENSA_6LayoutINSB_IJSE_SE_SE_EEENSB_IJNSC_ILi0EEESX_SX_EEEEENSB_IJNSA_10UnderscoreES10_S10_EEEEENS7_6detail27Sm100ImplicitGemmTileTraitsINSA_13SM90_TMA_LOADENSA_14ComposedLayoutINSA_7SwizzleILi3ELi4ELi3EEENSA_18smem_ptr_flag_bitsILi16EEENSV_INSB_IJSH_NSC_ILi8EEEEEENSB_IJSE_SH_EEEEEEEvEENS14_INSA_30SM90_TMA_LOAD_IM2COL_MULTICASTES1F_vEEEENS_8epilogue10collective18CollectiveEpilogueINS1K_23Sm100TmaWarpSpecializedILi4ELi2ELi16ELb1ELb0EEEJSL_NSB_IJNSV_ISH_SE_EENSV_INSC_ILi32EEESE_EEEEESM_NSB_IJlNSB_IJSE_lllEEESX_EEESM_S1U_NS1K_6fusion15FusionCallbacksIS1O_NS1V_17LinearCombinationISM_fSM_fLNS_15FloatRoundStyleE2EEESL_S1S_JEEENSA_5SM1004TMEM4LOAD26SM100_TMEM_LOAD_16dp256b4xES15_NS16_INS17_ILi2ELi4ELi3EEES1A_NSV_INSB_IJS1B_S1Q_EEENSB_IJS1Q_SE_EEEEEEENSA_17SM75_U32x4_LDSM_NENSA_14SM90_TMA_STOREES29_NSA_17SM90_U32x4_STSM_NENSA_39AutoVectorizingCopyWithAssumedAlignmentILi128EEEEEEvvEEEEvNT_6ParamsE,"",@"SHT_CUDA_INFO"
	.sectionflags	@""
	.align	4


	//----- nvinfo : EIATTR_CUDA_API_VERSION
	.align		4
        /*0000*/ 	.byte	0x04, 0x37
        /*0002*/ 	.short	(.L_31 - .L_30)
.L_30:
        /*0004*/ 	.word	0x00000082


	//----- nvinfo : EIATTR_KPARAM_INFO
	.align		4
.L_31:
        /*0008*/ 	.byte	0x04, 0x17
        /*000a*/ 	.short	(.L_33 - .L_32)
.L_32:
        /*000c*/ 	.word	0x00000000
        /*0010*/ 	.short	0x0000
        /*0012*/ 	.short	0x0000
        /*0014*/ 	.byte	0x00, 0xf0, 0x01, 0x24


	//----- nvinfo : EIATTR_AT_ENTRY_FRAGMENTS
	.align		4
.L_33:
        /*0018*/ 	.byte	0x04, 0x4f
        /*001a*/ 	.short	(.L_35 - .L_34)


	//   ....[0]....
.L_34:
        /*001c*/ 	.word	0x00000006


	//----- nvinfo : EIATTR_RESERVED_SMEM_USED
	.align		4
.L_35:
        /*0020*/ 	.byte	0x01, 0x41
	.zero		2


	//----- nvinfo : EIATTR_SPARSE_MMA_MASK
	.align		4
        /*0024*/ 	.byte	0x03, 0x50
        /*0026*/ 	.short	0x0000


	//----- nvinfo : EIATTR_TCGEN05_1CTA_USED
	.align		4
        /*0028*/ 	.byte	0x01, 0x51
	.zero		2


	//----- nvinfo : EIATTR_MAXREG_COUNT
	.align		4
        /*002c*/ 	.byte	0x03, 0x1b
        /*002e*/ 	.short	0x00ff


	//----- nvinfo : EIATTR_NUM_BARRIERS
	.align		4
        /*0030*/ 	.byte	0x02, 0x4c
        /*0032*/ 	.byte	0x07
	.zero		1


	//----- nvinfo : EIATTR_EXTERNS
	.align		4
        /*0034*/ 	.byte	0x04, 0x0f
        /*0036*/ 	.short	(.L_37 - .L_36)


	//   ....[0]....
	.align		4
.L_36:
        /*0038*/ 	.word	index@(__assertfail)


	//----- nvinfo : EIATTR_MERCURY_ISA_VERSION
	.align		4
.L_37:
        /*003c*/ 	.byte	0x03, 0x5f
        /*003e*/ 	.short	0x0101


	//----- nvinfo : EIATTR_INT_WARP_WIDE_INSTR_OFFSETS
	.align		4
        /*0040*/ 	.byte	0x04, 0x31
        /*0042*/ 	.short	(.L_39 - .L_38)


	//   ....[0]....
.L_38:
        /*0044*/ 	.word	0x00004390


	//   ....[1]....
        /*0048*/ 	.word	0x000043b0


	//   ....[2]....
        /*004c*/ 	.word	0x000043e0


	//   ....[3]....
        /*0050*/ 	.word	0x00005080


	//   ....[4]....
        /*0054*/ 	.word	0x00005330


	//   ....[5]....
        /*0058*/ 	.word	0x00005350


	//   ....[6]....
        /*005c*/ 	.word	0x00005490


	//   ....[7]....
        /*0060*/ 	.word	0x000054b0


	//   ....[8]....
        /*0064*/ 	.word	0x00005600


	//   ....[9]....
        /*0068*/ 	.word	0x00005620


	//   ....[10]....
        /*006c*/ 	.word	0x00005850


	//   ....[11]....
        /*0070*/ 	.word	0x00005860


	//   ....[12]....
        /*0074*/ 	.word	0x00006750


	//----- nvinfo : EIATTR_COOP_GROUP_MASK_REGIDS
	.align		4
.L_39:
        /*0078*/ 	.byte	0x04, 0x29
        /*007a*/ 	.short	(.L_41 - .L_40)


	//   ....[0]....
.L_40:
        /*007c*/ 	.word	0xffffffff


	//   ....[1]....
        /*0080*/ 	.word	0xffffffff


	//   ....[2]....
        /*0084*/ 	.word	0xffffffff


	//   ....[3]....
        /*0088*/ 	.word	0xffffffff


	//   ....[4]....
        /*008c*/ 	.word	0xffffffff


	//   ....[5]....
        /*0090*/ 	.word	0xffffffff


	//   ....[6]....
        /*0094*/ 	.word	0xffffffff


	//   ....[7]....
        /*0098*/ 	.word	0xffffffff


	//   ....[8]....
        /*009c*/ 	.word	0xffffffff


	//   ....[9]....
        /*00a0*/ 	.word	0xffffffff


	//   ....[10]....
        /*00a4*/ 	.word	0xffffffff


	//   ....[11]....
        /*00a8*/ 	.word	0xffffffff


	//   ....[12]....
        /*00ac*/ 	.word	0xffffffff


	//----- nvinfo : EIATTR_COOP_GROUP_INSTR_OFFSETS
	.align		4
.L_41:
        /*00b0*/ 	.byte	0x04, 0x28
        /*00b2*/ 	.short	(.L_43 - .L_42)


	//   ....[0]....
.L_42:
        /*00b4*/ 	.word	0x000000a0


	//   ....[1]....
        /*00b8*/ 	.word	0x000004e0


	//   ....[2]....
        /*00bc*/ 	.word	0x00000720


	//   ....[3]....
        /*00c0*/ 	.word	0x000008c0


	//   ....[4]....
        /*00c4*/ 	.word	0x000009c0


	//   ....[5]....
        /*00c8*/ 	.word	0x00000b10


	//   ....[6]....
        /*00cc*/ 	.word	0x00000d10


	//   ....[7]....
        /*00d0*/ 	.word	0x000029c0


	//   ....[8]....
        /*00d4*/ 	.word	0x000036d0


	//   ....[9]....
        /*00d8*/ 	.word	0x000038e0


	//   ....[10]....
        /*00dc*/ 	.word	0x00003910


	//   ....[11]....
        /*00e0*/ 	.word	0x00004270


	//   ....[12]....
        /*00e4*/ 	.word	0x000044b0


	//----- nvinfo : EIATTR_VRC_CTA_INIT_COUNT
	.align		4
.L_43:
        /*00e8*/ 	.byte	0x02, 0x4a
        /*00ea*/ 	.byte	0x80
	.zero		1


	//----- nvinfo : EIATTR_SYSCALL_OFFSETS
	.align		4
        /*00ec*/ 	.byte	0x04, 0x46
        /*00ee*/ 	.short	(.L_45 - .L_44)


	//   ....[0]....
.L_44:
        /*00f0*/ 	.word	0x000069f0


	//   ....[1]....
        /*00f4*/ 	.word	0x00006ae0


	//   ....[2]....
        /*00f8*/ 	.word	0x000071b0


	//   ....[3]....
        /*00fc*/ 	.word	0x00007a70


	//   ....[4]....
        /*0100*/ 	.word	0x000082d0


	//   ....[5]....
        /*0104*/ 	.word	0x00008b10


	//----- nvinfo : EIATTR_MBARRIER_INSTR_OFFSETS
	.align		4
.L_45:
        /*0108*/ 	.byte	0x04, 0x39
        /*010a*/ 	.short	(.L_47 - .L_46)


	//   ....[0]....
.L_46:
        /*010c*/ 	.word	0x00000600
        /*0110*/ 	.word	0x000000ff
        /*0114*/ 	.word	0x00000000
        /*0118*/ 	.short	0x0100
        /*011a*/ 	.byte	0x07
	.zero		1


	//   ....[1]....
        /*011c*/ 	.word	0x00000610
        /*0120*/ 	.word	0x000000ff
        /*0124*/ 	.word	0x00000040
        /*0128*/ 	.short	0x0100
        /*012a*/ 	.byte	0x07
	.zero		1


	//   ....[2]....
        /*012c*/ 	.word	0x00000620
        /*0130*/ 	.word	0x000000ff
        /*0134*/ 	.word	0x00000008
        /*0138*/ 	.short	0x0100
        /*013a*/ 	.byte	0x07
	.zero		1


	//   ....[3]....
        /*013c*/ 	.word	0x00000630
        /*0140*/ 	.word	0x000000ff
        /*0144*/ 	.word	0x00000048
        /*0148*/ 	.short	0x0100
        /*014a*/ 	.byte	0x07
	.zero		1


	//   ....[4]....
        /*014c*/ 	.word	0x00000640
        /*0150*/ 	.word	0x000000ff
        /*0154*/ 	.word	0x00000010
        /*0158*/ 	.short	0x0100
        /*015a*/ 	.byte	0x07
	.zero		1


	//   ....[5]....
        /*015c*/ 	.word	0x00000650
        /*0160*/ 	.word	0x000000ff
        /*0164*/ 	.word	0x00000050
        /*0168*/ 	.short	0x0100
        /*016a*/ 	.byte	0x07
	.zero		1


	//   ....[6]....
        /*016c*/ 	.word	0x00000660
        /*0170*/ 	.word	0x000000ff
        /*0174*/ 	.word	0x00000018
        /*0178*/ 	.short	0x0100
        /*017a*/ 	.byte	0x07
	.zero		1


	//   ....[7]....
        /*017c*/ 	.word	0x00000670
        /*0180*/ 	.word	0x000000ff
        /*0184*/ 	.word	0x00000058
        /*0188*/ 	.short	0x0100
        /*018a*/ 	.byte	0x07
	.zero		1


	//   ....[8]....
        /*018c*/ 	.word	0x00000680
        /*0190*/ 	.word	0x000000ff
        /*0194*/ 	.word	0x00000020
        /*0198*/ 	.short	0x0100
        /*019a*/ 	.byte	0x07
	.zero		1


	//   ....[9]....
        /*019c*/ 	.word	0x00000690
        /*01a0*/ 	.word	0x000000ff
        /*01a4*/ 	.word	0x00000060
        /*01a8*/ 	.short	0x0100
        /*01aa*/ 	.byte	0x07
	.zero		1


	//   ....[10]....
        /*01ac*/ 	.word	0x000006a0
        /*01b0*/ 	.word	0x000000ff
        /*01b4*/ 	.word	0x00000028
        /*01b8*/ 	.short	0x0100
        /*01ba*/ 	.byte	0x07
	.zero		1


	//   ....[11]....
        /*01bc*/ 	.word	0x000006b0
        /*01c0*/ 	.word	0x000000ff
        /*01c4*/ 	.word	0x00000068
        /*01c8*/ 	.short	0x0100
        /*01ca*/ 	.byte	0x07
	.zero		1


	//   ....[12]....
        /*01cc*/ 	.word	0x000006c0
        /*01d0*/ 	.word	0x000000ff
        /*01d4*/ 	.word	0x00000030
        /*01d8*/ 	.short	0x0100
        /*01da*/ 	.byte	0x07
	.zero		1


	//   ....[13]....
        /*01dc*/ 	.word	0x000006d0
        /*01e0*/ 	.word	0x000000ff
        /*01e4*/ 	.word	0x00000070
        /*01e8*/ 	.short	0x0100
        /*01ea*/ 	.byte	0x07
	.zero		1


	//   ....[14]....
        /*01ec*/ 	.word	0x000006e0
        /*01f0*/ 	.word	0x000000ff
        /*01f4*/ 	.word	0x00000038
        /*01f8*/ 	.short	0x0100
        /*01fa*/ 	.byte	0x07
	.zero		1


	//   ....[15]....
        /*01fc*/ 	.word	0x000006f0
        /*0200*/ 	.word	0x000000ff
        /*0204*/ 	.word	0x00000078
        /*0208*/ 	.short	0x0100
        /*020a*/ 	.byte	0x07
	.zero		1


	//   ....[16]....
        /*020c*/ 	.word	0x00000830
        /*0210*/ 	.word	0x000000ff
        /*0214*/ 	.word	0x00000080
        /*0218*/ 	.short	0x0100
        /*021a*/ 	.byte	0x07
	.zero		1


	//   ....[17]....
        /*021c*/ 	.word	0x00000840
        /*0220*/ 	.word	0x000000ff
        /*0224*/ 	.word	0x000000a0
        /*0228*/ 	.short	0x0100
        /*022a*/ 	.byte	0x07
	.zero		1


	//   ....[18]....
        /*022c*/ 	.word	0x00000850
        /*0230*/ 	.word	0x000000ff
        /*0234*/ 	.word	0x00000088
        /*0238*/ 	.short	0x0100
        /*023a*/ 	.byte	0x07
	.zero		1


	//   ....[19]....
        /*023c*/ 	.word	0x00000860
        /*0240*/ 	.word	0x000000ff
        /*0244*/ 	.word	0x000000a8
        /*0248*/ 	.short	0x0100
        /*024a*/ 	.byte	0x07
	.zero		1


	//   ....[20]....
        /*024c*/ 	.word	0x00000870
        /*0250*/ 	.word	0x000000ff
        /*0254*/ 	.word	0x00000090
        /*0258*/ 	.short	0x0100
        /*025a*/ 	.byte	0x07
	.zero		1


	//   ....[21]....
        /*025c*/ 	.word	0x00000880
        /*0260*/ 	.word	0x000000ff
        /*0264*/ 	.word	0x000000b0
        /*0268*/ 	.short	0x0100
        /*026a*/ 	.byte	0x07
	.zero		1


	//   ....[22]....
        /*026c*/ 	.word	0x00000890
        /*0270*/ 	.word	0x000000ff
        /*0274*/ 	.word	0x00000098
        /*0278*/ 	.short	0x0100
        /*027a*/ 	.byte	0x07
	.zero		1


	//   ....[23]....
        /*027c*/ 	.word	0x000008a0
        /*0280*/ 	.word	0x000000ff
        /*0284*/ 	.word	0x000000b8
        /*0288*/ 	.short	0x0100
        /*028a*/ 	.byte	0x07
	.zero		1


	//   ....[24]....
        /*028c*/ 	.word	0x00000990
        /*0290*/ 	.word	0x000000ff
        /*0294*/ 	.word	0x000000c0
        /*0298*/ 	.short	0x0100
        /*029a*/ 	.byte	0x06
	.zero		1


	//   ....[25]....
        /*029c*/ 	.word	0x000009a0
        /*02a0*/ 	.word	0x000000ff
        /*02a4*/ 	.word	0x000000c8
        /*02a8*/ 	.short	0x0100
        /*02aa*/ 	.byte	0x06
	.zero		1


	//   ....[26]....
        /*02ac*/ 	.word	0x00000ae0
        /*02b0*/ 	.word	0x000000ff
        /*02b4*/ 	.word	0x000000d0
        /*02b8*/ 	.short	0x0100
        /*02ba*/ 	.byte	0x06
	.zero		1


	//   ....[27]....
        /*02bc*/ 	.word	0x00000af0
        /*02c0*/ 	.word	0x000000ff
        /*02c4*/ 	.word	0x000000d8
        /*02c8*/ 	.short	0x0100
        /*02ca*/ 	.byte	0x06
	.zero		1


	//   ....[28]....
        /*02cc*/ 	.word	0x00000c20
        /*02d0*/ 	.word	0x000000ff
        /*02d4*/ 	.word	0x000000e0
        /*02d8*/ 	.short	0x0100
        /*02da*/ 	.byte	0x07
	.zero		1


	//   ....[29]....
        /*02dc*/ 	.word	0x00000c30
        /*02e0*/ 	.word	0x000000ff
        /*02e4*/ 	.word	0x000000f0
        /*02e8*/ 	.short	0x0100
        /*02ea*/ 	.byte	0x07
	.zero		1


	//   ....[30]....
        /*02ec*/ 	.word	0x00000c40
        /*02f0*/ 	.word	0x000000ff
        /*02f4*/ 	.word	0x000000e8
        /*02f8*/ 	.short	0x0100
        /*02fa*/ 	.byte	0x07
	.zero		1


	//   ....[31]....
        /*02fc*/ 	.word	0x00000c50
        /*0300*/ 	.word	0x000000ff
        /*0304*/ 	.word	0x000000f8
        /*0308*/ 	.short	0x0100
        /*030a*/ 	.byte	0x07
	.zero		1


	//   ....[32]....
        /*030c*/ 	.word	0x00001a50
        /*0310*/ 	.word	0x000000ff
        /*0314*/ 	.word	0x00000040
        /*0318*/ 	.short	0x010a
        /*031a*/ 	.byte	0x04
	.zero		1


	//   ....[33]....
        /*031c*/ 	.word	0x00001de0
        /*0320*/ 	.word	0x000000ff
        /*0324*/ 	.word	0x00000040
        /*0328*/ 	.short	0x010a
        /*032a*/ 	.byte	0x2d
	.zero		1


	//   ....[34]....
        /*032c*/ 	.word	0x00001f80
        /*0330*/ 	.word	0x000000ff
        /*0334*/ 	.word	0x00000040
        /*0338*/ 	.short	0x010a
        /*033a*/ 	.byte	0x08
	.zero		1


	//   ....[35]....
        /*033c*/ 	.word	0x000022e0
        /*0340*/ 	.word	0x000000ff
        /*0344*/ 	.word	0x000000c8
        /*0348*/ 	.short	0x0101
        /*034a*/ 	.byte	0x35
	.zero		1


	//   ....[36]....
        /*034c*/ 	.word	0x00002300
        /*0350*/ 	.word	0x000000ff
        /*0354*/ 	.word	0x00000040
        /*0358*/ 	.short	0x010a
        /*035a*/ 	.byte	0x04
	.zero		1


	//   ....[37]....
        /*035c*/ 	.word	0x000024c0
        /*0360*/ 	.word	0x000000ff
        /*0364*/ 	.word	0x00000040
        /*0368*/ 	.short	0x010a
        /*036a*/ 	.byte	0x31
	.zero		1


	//   ....[38]....
        /*036c*/ 	.word	0x00002660
        /*0370*/ 	.word	0x000000ff
        /*0374*/ 	.word	0x00000040
        /*0378*/ 	.short	0x010a
        /*037a*/ 	.byte	0x08
	.zero		1


	//   ....[39]....
        /*037c*/ 	.word	0x000029d0
        /*0380*/ 	.word	0x000000ff
        /*0384*/ 	.word	0x000000d0
        /*0388*/ 	.short	0x010a
        /*038a*/ 	.byte	0x35
	.zero		1


	//   ....[40]....
        /*038c*/ 	.word	0x00002a90
        /*0390*/ 	.word	0x000000ff
        /*0394*/ 	.word	0x00000000
        /*0398*/ 	.short	0x0101
        /*039a*/ 	.byte	0x04
	.zero		1


	//   ....[41]....
        /*039c*/ 	.word	0x00002f70
        /*03a0*/ 	.word	0x000000ff
        /*03a4*/ 	.word	0x00000000
        /*03a8*/ 	.short	0x010a
        /*03aa*/ 	.byte	0x04
	.zero		1


	//   ....[42]....
        /*03ac*/ 	.word	0x00003000
        /*03b0*/ 	.word	0x000000ff
        /*03b4*/ 	.word	0x00000000
        /*03b8*/ 	.short	0x010a
        /*03ba*/ 	.byte	0x04
	.zero		1


	//   ....[43]....
        /*03bc*/ 	.word	0x00003090
        /*03c0*/ 	.word	0x000000ff
        /*03c4*/ 	.word	0x00000000
        /*03c8*/ 	.short	0x010a
        /*03ca*/ 	.byte	0x04
	.zero		1


	//   ....[44]....
        /*03cc*/ 	.word	0x00003120
        /*03d0*/ 	.word	0x000000ff
        /*03d4*/ 	.word	0x00000000
        /*03d8*/ 	.short	0x010a
        /*03da*/ 	.byte	0x04
	.zero		1


	//   ....[45]....
        /*03dc*/ 	.word	0x000031b0
        /*03e0*/ 	.word	0x000000ff
        /*03e4*/ 	.word	0x00000000
        /*03e8*/ 	.short	0x010a
        /*03ea*/ 	.byte	0x04
	.zero		1


	//   ....[46]....
        /*03ec*/ 	.word	0x00003240
        /*03f0*/ 	.word	0x000000ff
        /*03f4*/ 	.word	0x00000000
        /*03f8*/ 	.short	0x010a
        /*03fa*/ 	.byte	0x04
	.zero		1


	//   ....[47]....
        /*03fc*/ 	.word	0x000032d0
        /*0400*/ 	.word	0x000000ff
        /*0404*/ 	.word	0x00000000
        /*0408*/ 	.short	0x010a
        /*040a*/ 	.byte	0x04
	.zero		1


	//   ....[48]....
        /*040c*/ 	.word	0x00003370
        /*0410*/ 	.word	0x00000000
        /*0414*/ 	.word	0x00000000
        /*0418*/ 	.short	0x010a
        /*041a*/ 	.byte	0xff
	.zero		1


	//   ....[49]....
        /*041c*/ 	.word	0x000034a0
        /*0420*/ 	.word	0x000000ff
        /*0424*/ 	.word	0x000000d8
        /*0428*/ 	.short	0x010a
        /*042a*/ 	.byte	0x31
	.zero		1


	//   ....[50]....
        /*042c*/ 	.word	0x00003540
        /*0430*/ 	.word	0x000000ff
        /*0434*/ 	.word	0x000000d0
        /*0438*/ 	.short	0x010a
        /*043a*/ 	.byte	0x31
	.zero		1


	//   ....[51]....
        /*043c*/ 	.word	0x000035e0
        /*0440*/ 	.word	0x000000ff
        /*0444*/ 	.word	0x00000000
        /*0448*/ 	.short	0x0101
        /*044a*/ 	.byte	0x06
	.zero		1


	//   ....[52]....
        /*044c*/ 	.word	0x00003620
        /*0450*/ 	.word	0x000000ff
        /*0454*/ 	.word	0x000000d8
        /*0458*/ 	.short	0x0106
        /*045a*/ 	.byte	0x31
	.zero		1


	//   ....[53]....
        /*045c*/ 	.word	0x00003660
        /*0460*/ 	.word	0x00000000
        /*0464*/ 	.word	0x000000d8
        /*0468*/ 	.short	0x010a
        /*046a*/ 	.byte	0xff
	.zero		1


	//   ....[54]....
        /*046c*/ 	.word	0x00003bc0
        /*0470*/ 	.word	0x000000ff
        /*0474*/ 	.word	0x000000d0
        /*0478*/ 	.short	0x010a
        /*047a*/ 	.byte	0x07
	.zero		1


	//   ....[55]....
        /*047c*/ 	.word	0x00003c70
        /*0480*/ 	.word	0x000000ff
        /*0484*/ 	.word	0x00000000
        /*0488*/ 	.short	0x0101
        /*048a*/ 	.byte	0x05
	.zero		1


	//   ....[56]....
        /*048c*/ 	.word	0x00003c80
        /*0490*/ 	.word	0x000000ff
        /*0494*/ 	.word	0x000000f0
        /*0498*/ 	.short	0x010a
        /*049a*/ 	.byte	0x09
	.zero		1


	//   ....[57]....
        /*049c*/ 	.word	0x00003d00
        /*04a0*/ 	.word	0x000000ff
        /*04a4*/ 	.word	0x00000000
        /*04a8*/ 	.short	0x010a
        /*04aa*/ 	.byte	0x04
	.zero		1


	//   ....[58]....
        /*04ac*/ 	.word	0x00003da0
        /*04b0*/ 	.word	0x000000ff
        /*04b4*/ 	.word	0x00000000
        /*04b8*/ 	.short	0x010a
        /*04ba*/ 	.byte	0x08
	.zero		1


	//   ....[59]....
        /*04bc*/ 	.word	0x00003ed0
        /*04c0*/ 	.word	0x000000ff
        /*04c4*/ 	.word	0x00000000
        /*04c8*/ 	.short	0x010a
        /*04ca*/ 	.byte	0x04
	.zero		1


	//   ....[60]....
        /*04cc*/ 	.word	0x000041c0
        /*04d0*/ 	.word	0x000000ff
        /*04d4*/ 	.word	0x00000000
        /*04d8*/ 	.short	0x010a
        /*04da*/ 	.byte	0x05
	.zero		1


	//   ....[61]....
        /*04dc*/ 	.word	0x00004250
        /*04e0*/ 	.word	0x000000ff
        /*04e4*/ 	.word	0x00000000
        /*04e8*/ 	.short	0x010a
        /*04ea*/ 	.byte	0x06
	.zero		1


	//   ....[62]....
        /*04ec*/ 	.word	0x000047e0
        /*04f0*/ 	.word	0x000000ff
        /*04f4*/ 	.word	0x000000d0
        /*04f8*/ 	.short	0x010a
        /*04fa*/ 	.byte	0x11
	.zero		1


	//   ....[63]....
        /*04fc*/ 	.word	0x00004c50
        /*0500*/ 	.word	0x000000ff
        /*0504*/ 	.word	0x00000000
        /*0508*/ 	.short	0x0101
        /*050a*/ 	.byte	0x10
	.zero		1


	//   ....[64]....
        /*050c*/ 	.word	0x00004f80
        /*0510*/ 	.word	0x000000ff
        /*0514*/ 	.word	0x000000c8
        /*0518*/ 	.short	0x010a
        /*051a*/ 	.byte	0x11
	.zero		1


	//   ....[65]....
        /*051c*/ 	.word	0x000052b0
        /*0520*/ 	.word	0x000000ff
        /*0524*/ 	.word	0x000000a0
        /*0528*/ 	.short	0x010a
        /*052a*/ 	.byte	0x11
	.zero		1


	//   ....[66]....
        /*052c*/ 	.word	0x00005430
        /*0530*/ 	.word	0x000000ff
        /*0534*/ 	.word	0x00000080
        /*0538*/ 	.short	0x010b
        /*053a*/ 	.byte	0x11
	.zero		1


	//   ....[67]....
        /*053c*/ 	.word	0x00005440
        /*0540*/ 	.word	0x000000ff
        /*0544*/ 	.word	0x00000000
        /*0548*/ 	.short	0x0101
        /*054a*/ 	.byte	0x18
	.zero		1


	//   ....[68]....
        /*054c*/ 	.word	0x00005460
        /*0550*/ 	.word	0x000000ff
        /*0554*/ 	.word	0x000000a8
        /*0558*/ 	.short	0x010a
        /*055a*/ 	.byte	0x11
	.zero		1


	//   ....[69]....
        /*055c*/ 	.word	0x000055a0
        /*0560*/ 	.word	0x000000ff
        /*0564*/ 	.word	0x00000088
        /*0568*/ 	.short	0x010b
        /*056a*/ 	.byte	0x11
	.zero		1


	//   ....[70]....
        /*056c*/ 	.word	0x000055b0
        /*0570*/ 	.word	0x000000ff
        /*0574*/ 	.word	0x00000000
        /*0578*/ 	.short	0x0101
        /*057a*/ 	.byte	0x17
	.zero		1


	//   ....[71]....
        /*057c*/ 	.word	0x000055c0
        /*0580*/ 	.word	0x000000ff
        /*0584*/ 	.word	0x000000b0
        /*0588*/ 	.short	0x010a
        /*058a*/ 	.byte	0x11
	.zero		1


	//   ....[72]....
        /*058c*/ 	.word	0x00005720
        /*0590*/ 	.word	0x000000ff
        /*0594*/ 	.word	0x00000090
        /*0598*/ 	.short	0x010b
        /*059a*/ 	.byte	0x11
	.zero		1


	//   ....[73]....
        /*059c*/ 	.word	0x00005790
        /*05a0*/ 	.word	0x000000ff
        /*05a4*/ 	.word	0x00000000
        /*05a8*/ 	.short	0x0101
        /*05aa*/ 	.byte	0x31
	.zero		1


	//   ....[74]....
        /*05ac*/ 	.word	0x000057d0
        /*05b0*/ 	.word	0x000000ff
        /*05b4*/ 	.word	0x000000b8
        /*05b8*/ 	.short	0x010a
        /*05ba*/ 	.byte	0x11
	.zero		1


	//   ....[75]....
        /*05bc*/ 	.word	0x000059a0
        /*05c0*/ 	.word	0x000000ff
        /*05c4*/ 	.word	0x00000098
        /*05c8*/ 	.short	0x010b
        /*05ca*/ 	.byte	0x11
	.zero		1


	//   ....[76]....
        /*05cc*/ 	.word	0x000059c0
        /*05d0*/ 	.word	0x000000ff
        /*05d4*/ 	.word	0x00000000
        /*05d8*/ 	.short	0x0101
        /*05da*/ 	.byte	0x16
	.zero		1


	//   ....[77]....
        /*05dc*/ 	.word	0x000059f0
        /*05e0*/ 	.word	0x000000ff
        /*05e4*/ 	.word	0x000000a0
        /*05e8*/ 	.short	0x010a
        /*05ea*/ 	.byte	0x11
	.zero		1


	//   ....[78]....
        /*05ec*/ 	.word	0x00005a10
        /*05f0*/ 	.word	0x000000ff
        /*05f4*/ 	.word	0x000000a8
        /*05f8*/ 	.short	0x010a
        /*05fa*/ 	.byte	0x11
	.zero		1


	//   ....[79]....
        /*05fc*/ 	.word	0x00005a30
        /*0600*/ 	.word	0x000000ff
        /*0604*/ 	.word	0x000000b0
        /*0608*/ 	.short	0x010a
        /*060a*/ 	.byte	0x11
	.zero		1


	//   ....[80]....
        /*060c*/ 	.word	0x00005a70
        /*0610*/ 	.word	0x00000000
        /*0614*/ 	.word	0x000000b8
        /*0618*/ 	.short	0x010a
        /*061a*/ 	.byte	0xff
	.zero		1


	//   ....[81]....
        /*061c*/ 	.word	0x00005e20
        /*0620*/ 	.word	0x000000ff
        /*0624*/ 	.word	0x000000d0
        /*0628*/ 	.short	0x010a
        /*062a*/ 	.byte	0x33
	.zero		1


	//   ....[82]....
        /*062c*/ 	.word	0x00005f10
        /*0630*/ 	.word	0x000000ff
        /*0634*/ 	.word	0x00000000
        /*0638*/ 	.short	0x0101
        /*063a*/ 	.byte	0x04
	.zero		1


	//   ....[83]....
        /*063c*/ 	.word	0x00006ef0
        /*0640*/ 	.word	0x000000ff
        /*0644*/ 	.word	0x00000080
        /*0648*/ 	.short	0x010a
        /*064a*/ 	.byte	0x33
	.zero		1


	//   ....[84]....
        /*064c*/ 	.word	0x00006f10
        /*0650*/ 	.word	0x00000054
        /*0654*/ 	.word	0x000000e0
        /*0658*/ 	.short	0x010a
        /*065a*/ 	.byte	0xff
	.zero		1


	//   ....[85]....
        /*065c*/ 	.word	0x00006fd0
        /*0660*/ 	.word	0x000000ff
        /*0664*/ 	.word	0x00000080
        /*0668*/ 	.short	0x010a
        /*066a*/ 	.byte	0x33
	.zero		1


	//   ....[86]....
        /*066c*/ 	.word	0x00007090
        /*0670*/ 	.word	0x00000054
        /*0674*/ 	.word	0x000000e0
        /*0678*/ 	.short	0x010a
        /*067a*/ 	.byte	0xff
	.zero		1


	//   ....[87]....
        /*067c*/ 	.word	0x000077e0
        /*0680*/ 	.word	0x00000000
        /*0684*/ 	.word	0x00000000
        /*0688*/ 	.short	0x0101
        /*068a*/ 	.byte	0xff
	.zero		1


	//   ....[88]....
        /*068c*/ 	.word	0x000077f0
        /*0690*/ 	.word	0x00000004
        /*0694*/ 	.word	0x00000080
        /*0698*/ 	.short	0x010a
        /*069a*/ 	.byte	0xff
	.zero		1


	//   ....[89]....
        /*069c*/ 	.word	0x000078a0
        /*06a0*/ 	.word	0x00000004
        /*06a4*/ 	.word	0x00000080
        /*06a8*/ 	.short	0x010a
        /*06aa*/ 	.byte	0xff
	.zero		1


	//   ....[90]....
        /*06ac*/ 	.word	0x00008040
        /*06b0*/ 	.word	0x0000005d
        /*06b4*/ 	.word	0x00000000
        /*06b8*/ 	.short	0x0101
        /*06ba*/ 	.byte	0xff
	.zero		1


	//   ....[91]....
        /*06bc*/ 	.word	0x00008060
        /*06c0*/ 	.word	0x00000010
        /*06c4*/ 	.word	0x00000080
        /*06c8*/ 	.short	0x010a
        /*06ca*/ 	.byte	0xff
	.zero		1


	//   ....[92]....
        /*06cc*/ 	.word	0x00008100
        /*06d0*/ 	.word	0x00000010
        /*06d4*/ 	.word	0x00000080
        /*06d8*/ 	.short	0x010a
        /*06da*/ 	.byte	0xff
	.zero		1


	//   ....[93]....
        /*06dc*/ 	.word	0x00008890
        /*06e0*/ 	.word	0x0000005d
        /*06e4*/ 	.word	0x00000000
        /*06e8*/ 	.short	0x0101
        /*06ea*/ 	.byte	0xff
	.zero		1


	//   ....[94]....
        /*06ec*/ 	.word	0x000088b0
        /*06f0*/ 	.word	0x00000011
        /*06f4*/ 	.word	0x00000080
        /*06f8*/ 	.short	0x010a
        /*06fa*/ 	.byte	0xff
	.zero		1


	//   ....[95]....
        /*06fc*/ 	.word	0x00008950
        /*0700*/ 	.word	0x00000011
        /*0704*/ 	.word	0x00000080
        /*0708*/ 	.short	0x010a
        /*070a*/ 	.byte	0xff
	.zero		1


	//   ....[96]....
        /*070c*/ 	.word	0x00008c70
        /*0710*/ 	.word	0x000000ff
        /*0714*/ 	.word	0x00000000
        /*0718*/ 	.short	0x0101
        /*071a*/ 	.byte	0x05
	.zero		1


	//   ....[97]....
        /*071c*/ 	.word	0x00009130
        /*0720*/ 	.word	0x00000003
        /*0724*/ 	.word	0x00000000
        /*0728*/ 	.short	0x0101
        /*072a*/ 	.byte	0xff
	.zero		1


	//   ....[98]....
        /*072c*/ 	.word	0x00009370
        /*0730*/ 	.word	0x000000ff
        /*0734*/ 	.word	0x00000000
        /*0738*/ 	.short	0x0101
        /*073a*/ 	.byte	0x04
	.zero		1


	//   ....[99]....
        /*073c*/ 	.word	0x000093a0
        /*0740*/ 	.word	0x00000003
        /*0744*/ 	.word	0x00000040
        /*0748*/ 	.short	0x010a
        /*074a*/ 	.byte	0xff
	.zero		1


	//   ....[100]....
        /*074c*/ 	.word	0x00009400
        /*0750*/ 	.word	0x00000004
        /*0754*/ 	.word	0x00000040
        /*0758*/ 	.short	0x010a
        /*075a*/ 	.byte	0xff
	.zero		1


	//   ....[101]....
        /*075c*/ 	.word	0x00009460
        /*0760*/ 	.word	0x00000002
        /*0764*/ 	.word	0x000000d0
        /*0768*/ 	.short	0x010a
        /*076a*/ 	.byte	0xff
	.zero		1


	//   ....[102]....
        /*076c*/ 	.word	0x000094c0
        /*0770*/ 	.word	0x00000000
        /*0774*/ 	.word	0x00000000
        /*0778*/ 	.short	0x010a
        /*077a*/ 	.byte	0xff
	.zero		1


	//   ....[103]....
        /*077c*/ 	.word	0x00009520
        /*0780*/ 	.word	0x00000000
        /*0784*/ 	.word	0x00000000
        /*0788*/ 	.short	0x010a
        /*078a*/ 	.byte	0xff
	.zero		1


	//   ....[104]....
        /*078c*/ 	.word	0x00009580
        /*0790*/ 	.word	0x00000000
        /*0794*/ 	.word	0x00000000
        /*0798*/ 	.short	0x010a
        /*079a*/ 	.byte	0xff
	.zero		1


	//   ....[105]....
        /*079c*/ 	.word	0x000095e0
        /*07a0*/ 	.word	0x00000000
        /*07a4*/ 	.word	0x00000000
        /*07a8*/ 	.short	0x010a
        /*07aa*/ 	.byte	0xff
	.zero		1


	//   ....[106]....
        /*07ac*/ 	.word	0x00009640
        /*07b0*/ 	.word	0x00000000
        /*07b4*/ 	.word	0x00000000
        /*07b8*/ 	.short	0x010a
        /*07ba*/ 	.byte	0xff
	.zero		1


	//   ....[107]....
        /*07bc*/ 	.word	0x000096a0
        /*07c0*/ 	.word	0x00000000
        /*07c4*/ 	.word	0x00000000
        /*07c8*/ 	.short	0x010a
        /*07ca*/ 	.byte	0xff
	.zero		1


	//   ....[108]....
        /*07cc*/ 	.word	0x00009700
        /*07d0*/ 	.word	0x00000000
        /*07d4*/ 	.word	0x00000000
        /*07d8*/ 	.short	0x010a
        /*07da*/ 	.byte	0xff
	.zero		1


	//   ....[109]....
        /*07dc*/ 	.word	0x00009760
        /*07e0*/ 	.word	0x00000004
        /*07e4*/ 	.word	0x000000d8
        /*07e8*/ 	.short	0x010a
        /*07ea*/ 	.byte	0xff
	.zero		1


	//   ....[110]....
        /*07ec*/ 	.word	0x000097c0
        /*07f0*/ 	.word	0x00000004
        /*07f4*/ 	.word	0x000000d0
        /*07f8*/ 	.short	0x010a
        /*07fa*/ 	.byte	0xff
	.zero		1


	//   ....[111]....
        /*07fc*/ 	.word	0x00009820
        /*0800*/ 	.word	0x00000000
        /*0804*/ 	.word	0x000000d0
        /*0808*/ 	.short	0x010a
        /*080a*/ 	.byte	0xff
	.zero		1


	//   ....[112]....
        /*080c*/ 	.word	0x00009880
        /*0810*/ 	.word	0x00000000
        /*0814*/ 	.word	0x000000f0
        /*0818*/ 	.short	0x010a
        /*081a*/ 	.byte	0xff
	.zero		1


	//   ....[113]....
        /*081c*/ 	.word	0x000098e0
        /*0820*/ 	.word	0x00000000
        /*0824*/ 	.word	0x00000000
        /*0828*/ 	.short	0x010a
        /*082a*/ 	.byte	0xff
	.zero		1


	//   ....[114]....
        /*082c*/ 	.word	0x00009940
        /*0830*/ 	.word	0x00000000
        /*0834*/ 	.word	0x00000000
        /*0838*/ 	.short	0x010a
        /*083a*/ 	.byte	0xff
	.zero		1


	//   ....[115]....
        /*083c*/ 	.word	0x000099a0
        /*0840*/ 	.word	0x00000000
        /*0844*/ 	.word	0x00000000
        /*0848*/ 	.short	0x010a
        /*084a*/ 	.byte	0xff
	.zero		1


	//   ....[116]....
        /*084c*/ 	.word	0x00009a00
        /*0850*/ 	.word	0x00000003
        /*0854*/ 	.word	0x000000d0
        /*0858*/ 	.short	0x010a
        /*085a*/ 	.byte	0xff
	.zero		1


	//   ....[117]....
        /*085c*/ 	.word	0x00009a60
        /*0860*/ 	.word	0x00000000
        /*0864*/ 	.word	0x000000c8
        /*0868*/ 	.short	0x010a
        /*086a*/ 	.byte	0xff
	.zero		1


	//   ....[118]....
        /*086c*/ 	.word	0x00009ac0
        /*0870*/ 	.word	0x00000003
        /*0874*/ 	.word	0x000000a0
        /*0878*/ 	.short	0x010a
        /*087a*/ 	.byte	0xff
	.zero		1


	//   ....[119]....
        /*087c*/ 	.word	0x00009b20
        /*0880*/ 	.word	0x00000003
        /*0884*/ 	.word	0x000000a8
        /*0888*/ 	.short	0x010a
        /*088a*/ 	.byte	0xff
	.zero		1


	//   ....[120]....
        /*088c*/ 	.word	0x00009b80
        /*0890*/ 	.word	0x00000003
        /*0894*/ 	.word	0x000000b0
        /*0898*/ 	.short	0x010a
        /*089a*/ 	.byte	0xff
	.zero		1


	//   ....[121]....
        /*089c*/ 	.word	0x00009be0
        /*08a0*/ 	.word	0x00000003
        /*08a4*/ 	.word	0x000000b8
        /*08a8*/ 	.short	0x010a
        /*08aa*/ 	.byte	0xff
	.zero		1


	//   ....[122]....
        /*08ac*/ 	.word	0x00009c40
        /*08b0*/ 	.word	0x00000000
        /*08b4*/ 	.word	0x000000a0
        /*08b8*/ 	.short	0x010a
        /*08ba*/ 	.byte	0xff
	.zero		1


	//   ....[123]....
        /*08bc*/ 	.word	0x00009ca0
        /*08c0*/ 	.word	0x00000000
        /*08c4*/ 	.word	0x000000a8
        /*08c8*/ 	.short	0x010a
        /*08ca*/ 	.byte	0xff
	.zero		1


	//   ....[124]....
        /*08cc*/ 	.word	0x00009d00
        /*08d0*/ 	.word	0x00000000
        /*08d4*/ 	.word	0x000000b0
        /*08d8*/ 	.short	0x010a
        /*08da*/ 	.byte	0xff
	.zero		1


	//   ....[125]....
        /*08dc*/ 	.word	0x00009d60
        /*08e0*/ 	.word	0x00000000
        /*08e4*/ 	.word	0x000000d0
        /*08e8*/ 	.short	0x010a
        /*08ea*/ 	.byte	0xff
	.zero		1


	//   ....[126]....
        /*08ec*/ 	.word	0x00009dc0
        /*08f0*/ 	.word	0x00000000
        /*08f4*/ 	.word	0x00000080
        /*08f8*/ 	.short	0x010a
        /*08fa*/ 	.byte	0xff
	.zero		1


	//   ....[127]....
        /*08fc*/ 	.word	0x00009e10
        /*0900*/ 	.word	0x00000054
        /*0904*/ 	.word	0x000000e0
        /*0908*/ 	.short	0x010a
        /*090a*/ 	.byte	0xff
	.zero		1


	//   ....[128]....
        /*090c*/ 	.word	0x00009e60
        /*0910*/ 	.word	0x00000004
        /*0914*/ 	.word	0x00000080
        /*0918*/ 	.short	0x010a
        /*091a*/ 	.byte	0xff
	.zero		1


	//   ....[129]....
        /*091c*/ 	.word	0x00009eb0
        /*0920*/ 	.word	0x00000010
        /*0924*/ 	.word	0x00000080
        /*0928*/ 	.short	0x010a
        /*092a*/ 	.byte	0xff
	.zero		1


	//   ....[130]....
        /*092c*/ 	.word	0x00009f00
        /*0930*/ 	.word	0x00000011
        /*0934*/ 	.word	0x00000080
        /*0938*/ 	.short	0x010a
        /*093a*/ 	.byte	0xff
	.zero		1


	//----- nvinfo : EIATTR_NUM_MBARRIERS
	.align		4
.L_47:
        /*093c*/ 	.byte	0x03, 0x38
        /*093e*/ 	.short	0x0020


	//----- nvinfo : EIATTR_EXIT_INSTR_OFFSETS
	.align		4
        /*0940*/ 	.byte	0x04, 0x1c
        /*0942*/ 	.short	(.L_49 - .L_48)


	//   ....[0]....
.L_48:
        /*0944*/ 	.word	0x000033a0


	//   ....[1]....
        /*0948*/ 	.word	0x00003630


	//   ....[2]....
        /*094c*/ 	.word	0x00003690


	//   ....[3]....
        /*0950*/ 	.word	0x000044c0


	//   ....[4]....
        /*0954*/ 	.word	0x00005aa0


	//   ....[5]....
        /*0958*/ 	.word	0x00005ae0


	//   ....[6]....
        /*095c*/ 	.word	0x00009260


	//   ....[7]....
        /*0960*/ 	.word	0x000092e0


	//   ....[8]....
        /*0964*/ 	.word	0x00009310


	//   ....[9]....
        /*0968*/ 	.word	0x00009380


	//----- nvinfo : EIATTR_MAX_THREADS
	.align		4
.L_49:
        /*096c*/ 	.byte	0x04, 0x05
        /*096e*/ 	.short	(.L_51 - .L_50)
.L_50:
        /*0970*/ 	.word	0x00000100
        /*0974*/ 	.word	0x00000001
        /*0978*/ 	.word	0x00000001


	//----- nvinfo : EIATTR_CRS_STACK_SIZE
	.align		4
.L_51:
        /*097c*/ 	.byte	0x04, 0x1e
        /*097e*/ 	.short	(.L_53 - .L_52)
.L_52:
        /*0980*/ 	.word	0x00000000


	//----- nvinfo : EIATTR_CBANK_PARAM_SIZE
	.align		4
.L_53:
        /*0984*/ 	.byte	0x03, 0x19
        /*0986*/ 	.short	0x0900


	//----- nvinfo : EIATTR_PARAM_CBANK
	.align		4
        /*0988*/ 	.byte	0x04, 0x0a
        /*098a*/ 	.short	(.L_55 - .L_54)
	.align		4
.L_54:
        /*098c*/ 	.word	index@(.nv.constant0._ZN7cutlass13device_kernelINS_4conv6kernel13ConvUniversalINS1_16ConvProblemShapeILNS1_8OperatorE2ELi3EEENS1_10collective14CollectiveConvINS1_47MainloopSm100TmaUmmaWarpSpecializedImplicitGemmILS5_2ELi8ELi3ELi1ELi2EN4cute5tupleIJNSA_1CILi2EEENSC_ILi1EEESE_EEEEENSB_IJNSC_ILi64EEENSB_IJNSC_ILi128EEEEEENSB_IJSH_EEEEEENS_6half_tESM_NSA_8TiledMMAINSA_8MMA_AtomIJNSA_20SM100_MMA_F16BF16_SSISM_SM_fLi64ELi128ELNSA_4UMMA5MajorE1ELSR_1ELNSQ_7ScaleInE0ELSS_0EEEEEENSA_6LayoutINSB_IJSE_SE_SE_EEENSB_IJNSC_ILi0EEESX_SX_EEEEENSB_IJNSA_10UnderscoreES10_S10_EEEEENS7_6detail27Sm100ImplicitGemmTileTraitsINSA_13SM90_TMA_LOADENSA_14ComposedLayoutINSA_7SwizzleILi3ELi4ELi3EEENSA_18smem_ptr_flag_bitsILi16EEENSV_INSB_IJSH_NSC_ILi8EEEEEENSB_IJSE_SH_EEEEEEEvEENS14_INSA_30SM90_TMA_LOAD_IM2COL_MULTICASTES1F_vEEEENS_8epilogue10collective18CollectiveEpilogueINS1K_23Sm100TmaWarpSpecializedILi4ELi2ELi16ELb1ELb0EEEJSL_NSB_IJNSV_ISH_SE_EENSV_INSC_ILi32EEESE_EEEEESM_NSB_IJlNSB_IJSE_lllEEESX_EEESM_S1U_NS1K_6fusion15FusionCallbacksIS1O_NS1V_17LinearCombinationISM_fSM_fLNS_15FloatRoundStyleE2EEESL_S1S_JEEENSA_5SM1004TMEM4LOAD26SM100_TMEM_LOAD_16dp256b4xES15_NS16_INS17_ILi2ELi4ELi3EEES1A_NSV_INSB_IJS1B_S1Q_EEENSB_IJS1Q_SE_EEEEEEENSA_17SM75_U32x4_LDSM_NENSA_14SM90_TMA_STOREES29_NSA_17SM90_U32x4_STSM_NENSA_39AutoVectorizingCopyWithAssumedAlignmentILi128EEEEEEvvEEEEvNT_6ParamsE)
        /*0990*/ 	.short	0x0380
        /*0992*/ 	.short	0x0900


	//----- nvinfo : EIATTR_SW_WAR
	.align		4
.L_55:
        /*0994*/ 	.byte	0x04, 0x36
        /*0996*/ 	.short	(.L_57 - .L_56)
.L_56:
        /*0998*/ 	.word	0x00000008
.L_57:


//--------------------- .nv.callgraph             --------------------------
	.section	.nv.callgraph,"",@"SHT_CUDA_CALLGRAPH"
	.align	4
	.sectionentsize	8
	.align		4
        /*0000*/ 	.word	0x00000000
	.align		4
        /*0004*/ 	.word	0xffffffff
	.align		4
        /*0008*/ 	.word	index@(_ZN7cutlass13device_kernelINS_4conv6kernel13ConvUniversalINS1_16ConvProblemShapeILNS1_8OperatorE2ELi3EEENS1_10collective14CollectiveConvINS1_47MainloopSm100TmaUmmaWarpSpecializedImplicitGemmILS5_2ELi8ELi3ELi1ELi2EN4cute5tupleIJNSA_1CILi2EEENSC_ILi1EEESE_EEEEENSB_IJNSC_ILi64EEENSB_IJNSC_ILi128EEEEEENSB_IJSH_EEEEEENS_6half_tESM_NSA_8TiledMMAINSA_8MMA_AtomIJNSA_20SM100_MMA_F16BF16_SSISM_SM_fLi64ELi128ELNSA_4UMMA5MajorE1ELSR_1ELNSQ_7ScaleInE0ELSS_0EEEEEENSA_6LayoutINSB_IJSE_SE_SE_EEENSB_IJNSC_ILi0EEESX_SX_EEEEENSB_IJNSA_10UnderscoreES10_S10_EEEEENS7_6detail27Sm100ImplicitGemmTileTraitsINSA_13SM90_TMA_LOADENSA_14ComposedLayoutINSA_7SwizzleILi3ELi4ELi3EEENSA_18smem_ptr_flag_bitsILi16EEENSV_INSB_IJSH_NSC_ILi8EEEEEENSB_IJSE_SH_EEEEEEEvEENS14_INSA_30SM90_TMA_LOAD_IM2COL_MULTICASTES1F_vEEEENS_8epilogue10collective18CollectiveEpilogueINS1K_23Sm100TmaWarpSpecializedILi4ELi2ELi16ELb1ELb0EEEJSL_NSB_IJNSV_ISH_SE_EENSV_INSC_ILi32EEESE_EEEEESM_NSB_IJlNSB_IJSE_lllEEESX_EEESM_S1U_NS1K_6fusion15FusionCallbacksIS1O_NS1V_17LinearCombinationISM_fSM_fLNS_15FloatRoundStyleE2EEESL_S1S_JEEENSA_5SM1004TMEM4LOAD26SM100_TMEM_LOAD_16dp256b4xES15_NS16_INS17_ILi2ELi4ELi3EEES1A_NSV_INSB_IJS1B_S1Q_EEENSB_IJS1Q_SE_EEEEEEENSA_17SM75_U32x4_LDSM_NENSA_14SM90_TMA_STOREES29_NSA_17SM90_U32x4_STSM_NENSA_39AutoVectorizingCopyWithAssumedAlignmentILi128EEEEEEvvEEEEvNT_6ParamsE)
	.align		4
        /*000c*/ 	.word	index@(__assertfail)
	.align		4
        /*0010*/ 	.word	0x00000000
	.align		4
        /*0014*/ 	.word	0xfffffffe
	.align		4
        /*0018*/ 	.word	0x00000000
	.align		4
        /*001c*/ 	.word	0xfffffffd
	.align		4
        /*0020*/ 	.word	0x00000000
	.align		4
        /*0024*/ 	.word	0xfffffffc


//--------------------- .nv.constant4             --------------------------
	.section	.nv.constant4,"a",@progbits
	.align	8
	.align		8
.nv.constant4:
        /*0000*/ 	.dword	__assertfail
	.align		8
        /*0008*/ 	.dword	__unnamed_1
	.align		8
        /*0010*/ 	.dword	__unnamed_2
	.align		8
        /*0018*/ 	.dword	_ZN39_INTERNAL_c3c33e8d_4_k_cu_18914108_33094cuda3std3__45__cpo5beginE
	.align		8
        /*0020*/ 	.dword	_ZN39_INTERNAL_c3c33e8d_4_k_cu_18914108_33094cuda3std3__45__cpo3endE
	.align		8
        /*0028*/ 	.dword	_ZN39_INTERNAL_c3c33e8d_4_k_cu_18914108_33094cuda3std3__45__cpo6cbeginE
	.align		8
        /*0030*/ 	.dword	_ZN39_INTERNAL_c3c33e8d_4_k_cu_18914108_33094cuda3std3__45__cpo4cendE
	.align		8
        /*0038*/ 	.dword	_ZN39_INTERNAL_c3c33e8d_4_k_cu_18914108_33094cuda3std3__441_GLOBAL__N__c3c33e8d_4_k_cu_18914108_33096ignoreE
	.align		8
        /*0040*/ 	.dword	_ZN39_INTERNAL_c3c33e8d_4_k_cu_18914108_33094cuda3std3__419piecewise_constructE
	.align		8
        /*0048*/ 	.dword	_ZN39_INTERNAL_c3c33e8d_4_k_cu_18914108_33094cuda3std3__48in_placeE
	.align		8
        /*0050*/ 	.dword	_ZN39_INTERNAL_c3c33e8d_4_k_cu_18914108_33094cuda3std6ranges3__45__cpo4swapE
	.align		8
        /*0058*/ 	.dword	_ZN39_INTERNAL_c3c33e8d_4_k_cu_18914108_33094cuda3std6ranges3__45__cpo9iter_moveE
	.align		8
        /*0060*/ 	.dword	_ZN39_INTERNAL_c3c33e8d_4_k_cu_18914108_33094cute7productE
	.align		8
        /*0068*/ 	.dword	_ZN39_INTERNAL_c3c33e8d_4_k_cu_18914108_33094cute1_E
	.align		8
        /*0070*/ 	.dword	$str$27
	.align		8
        /*0078*/ 	.dword	$str$28
	.align		8
        /*0080*/ 	.dword	$str$29
	.align		8
        /*0088*/ 	.dword	$str$30


//--------------------- .text._ZN7cutlass13device_kernelINS_4conv6kernel13ConvUniversalINS1_16ConvProblemShapeILNS1_8OperatorE2ELi3EEENS1_10collective14CollectiveConvINS1_47MainloopSm100TmaUmmaWarpSpecializedImplicitGemmILS5_2ELi8ELi3ELi1ELi2EN4cute5tupleIJNSA_1CILi2EEENSC_ILi1EEESE_EEEEENSB_IJNSC_ILi64EEENSB_IJNSC_ILi128EEEEEENSB_IJSH_EEEEEENS_6half_tESM_NSA_8TiledMMAINSA_8MMA_AtomIJNSA_20SM100_MMA_F16BF16_SSISM_SM_fLi64ELi128ELNSA_4UMMA5MajorE1ELSR_1ELNSQ_7ScaleInE0ELSS_0EEEEEENSA_6LayoutINSB_IJSE_SE_SE_EEENSB_IJNSC_ILi0EEESX_SX_EEEEENSB_IJNSA_10UnderscoreES10_S10_EEEEENS7_6detail27Sm100ImplicitGemmTileTraitsINSA_13SM90_TMA_LOADENSA_14ComposedLayoutINSA_7SwizzleILi3ELi4ELi3EEENSA_18smem_ptr_flag_bitsILi16EEENSV_INSB_IJSH_NSC_ILi8EEEEEENSB_IJSE_SH_EEEEEEEvEENS14_INSA_30SM90_TMA_LOAD_IM2COL_MULTICASTES1F_vEEEENS_8epilogue10collective18CollectiveEpilogueINS1K_23Sm100TmaWarpSpecializedILi4ELi2ELi16ELb1ELb0EEEJSL_NSB_IJNSV_ISH_SE_EENSV_INSC_ILi32EEESE_EEEEESM_NSB_IJlNSB_IJSE_lllEEESX_EEESM_S1U_NS1K_6fusion15FusionCallbacksIS1O_NS1V_17LinearCombinationISM_fSM_fLNS_15FloatRoundStyleE2EEESL_S1S_JEEENSA_5SM1004TMEM4LOAD26SM100_TMEM_LOAD_16dp256b4xES15_NS16_INS17_ILi2ELi4ELi3EEES1A_NSV_INSB_IJS1B_S1Q_EEENSB_IJS1Q_SE_EEEEEEENSA_17SM75_U32x4_LDSM_NENSA_14SM90_TMA_STOREES29_NSA_17SM90_U32x4_STSM_NENSA_39AutoVectorizingCopyWithAssumedAlignmentILi128EEEEEEvvEEEEvNT_6ParamsE --------------------------
	.section	.text._ZN7cutlass13device_kernelINS_4conv6kernel13ConvUniversalINS1_16ConvProblemShapeILNS1_8OperatorE2ELi3EEENS1_10collective14CollectiveConvINS1_47MainloopSm100TmaUmmaWarpSpecializedImplicitGemmILS5_2ELi8ELi3ELi1ELi2EN4cute5tupleIJNSA_1CILi2EEENSC_ILi1EEESE_EEEEENSB_IJNSC_ILi64EEENSB_IJNSC_ILi128EEEEEENSB_IJSH_EEEEEENS_6half_tESM_NSA_8TiledMMAINSA_8MMA_AtomIJNSA_20SM100_MMA_F16BF16_SSISM_SM_fLi64ELi128ELNSA_4UMMA5MajorE1ELSR_1ELNSQ_7ScaleInE0ELSS_0EEEEEENSA_6LayoutINSB_IJSE_SE_SE_EEENSB_IJNSC_ILi0EEESX_SX_EEEEENSB_IJNSA_10UnderscoreES10_S10_EEEEENS7_6detail27Sm100ImplicitGemmTileTraitsINSA_13SM90_TMA_LOADENSA_14ComposedLayoutINSA_7SwizzleILi3ELi4ELi3EEENSA_18smem_ptr_flag_bitsILi16EEENSV_INSB_IJSH_NSC_ILi8EEEEEENSB_IJSE_SH_EEEEEEEvEENS14_INSA_30SM90_TMA_LOAD_IM2COL_MULTICASTES1F_vEEEENS_8epilogue10collective18CollectiveEpilogueINS1K_23Sm100TmaWarpSpecializedILi4ELi2ELi16ELb1ELb0EEEJSL_NSB_IJNSV_ISH_SE_EENSV_INSC_ILi32EEESE_EEEEESM_NSB_IJlNSB_IJSE_lllEEESX_EEESM_S1U_NS1K_6fusion15FusionCallbacksIS1O_NS1V_17LinearCombinationISM_fSM_fLNS_15FloatRoundStyleE2EEESL_S1S_JEEENSA_5SM1004TMEM4LOAD26SM100_TMEM_LOAD_16dp256b4xES15_NS16_INS17_ILi2ELi4ELi3EEES1A_NSV_INSB_IJS1B_S1Q_EEENSB_IJS1Q_SE_EEEEEEENSA_17SM75_U32x4_LDSM_NENSA_14SM90_TMA_STOREES29_NSA_17SM90_U32x4_STSM_NENSA_39AutoVectorizingCopyWithAssumedAlignmentILi128EEEEEEvvEEEEvNT_6ParamsE,"ax",@progbits
	.align	128
.text._ZN7cutlass13device_kernelINS_4conv6kernel13ConvUniversalINS1_16ConvProblemShapeILNS1_8OperatorE2ELi3EEENS1_10collective14CollectiveConvINS1_47MainloopSm100TmaUmmaWarpSpecializedImplicitGemmILS5_2ELi8ELi3ELi1ELi2EN4cute5tupleIJNSA_1CILi2EEENSC_ILi1EEESE_EEEEENSB_IJNSC_ILi64EEENSB_IJNSC_ILi128EEEEEENSB_IJSH_EEEEEENS_6half_tESM_NSA_8TiledMMAINSA_8MMA_AtomIJNSA_20SM100_MMA_F16BF16_SSISM_SM_fLi64ELi128ELNSA_4UMMA5MajorE1ELSR_1ELNSQ_7ScaleInE0ELSS_0EEEEEENSA_6LayoutINSB_IJSE_SE_SE_EEENSB_IJNSC_ILi0EEESX_SX_EEEEENSB_IJNSA_10UnderscoreES10_S10_EEEEENS7_6detail27Sm100ImplicitGemmTileTraitsINSA_13SM90_TMA_LOADENSA_14ComposedLayoutINSA_7SwizzleILi3ELi4ELi3EEENSA_18smem_ptr_flag_bitsILi16EEENSV_INSB_IJSH_NSC_ILi8EEEEEENSB_IJSE_SH_EEEEEEEvEENS14_INSA_30SM90_TMA_LOAD_IM2COL_MULTICASTES1F_vEEEENS_8epilogue10collective18CollectiveEpilogueINS1K_23Sm100TmaWarpSpecializedILi4ELi2ELi16ELb1ELb0EEEJSL_NSB_IJNSV_ISH_SE_EENSV_INSC_ILi32EEESE_EEEEESM_NSB_IJlNSB_IJSE_lllEEESX_EEESM_S1U_NS1K_6fusion15FusionCallbacksIS1O_NS1V_17LinearCombinationISM_fSM_fLNS_15FloatRoundStyleE2EEESL_S1S_JEEENSA_5SM1004TMEM4LOAD26SM100_TMEM_LOAD_16dp256b4xES15_NS16_INS17_ILi2ELi4ELi3EEES1A_NSV_INSB_IJS1B_S1Q_EEENSB_IJS1Q_SE_EEEEEEENSA_17SM75_U32x4_LDSM_NENSA_14SM90_TMA_STOREES29_NSA_17SM90_U32x4_STSM_NENSA_39AutoVectorizingCopyWithAssumedAlignmentILi128EEEEEEvvEEEEvNT_6ParamsE:
        .type           _ZN7cutlass13device_kernelINS_4conv6kernel13ConvUniversalINS1_16ConvProblemShapeILNS1_8OperatorE2ELi3EEENS1_10collective14CollectiveConvINS1_47MainloopSm100TmaUmmaWarpSpecializedImplicitGemmILS5_2ELi8ELi3ELi1ELi2EN4cute5tupleIJNSA_1CILi2EEENSC_ILi1EEESE_EEEEENSB_IJNSC_ILi64EEENSB_IJNSC_ILi128EEEEEENSB_IJSH_EEEEEENS_6half_tESM_NSA_8TiledMMAINSA_8MMA_AtomIJNSA_20SM100_MMA_F16BF16_SSISM_SM_fLi64ELi128ELNSA_4UMMA5MajorE1ELSR_1ELNSQ_7ScaleInE0ELSS_0EEEEEENSA_6LayoutINSB_IJSE_SE_SE_EEENSB_IJNSC_ILi0EEESX_SX_EEEEENSB_IJNSA_10UnderscoreES10_S10_EEEEENS7_6detail27Sm100ImplicitGemmTileTraitsINSA_13SM90_TMA_LOADENSA_14ComposedLayoutINSA_7SwizzleILi3ELi4ELi3EEENSA_18smem_ptr_flag_bitsILi16EEENSV_INSB_IJSH_NSC_ILi8EEEEEENSB_IJSE_SH_EEEEEEEvEENS14_INSA_30SM90_TMA_LOAD_IM2COL_MULTICASTES1F_vEEEENS_8epilogue10collective18CollectiveEpilogueINS1K_23Sm100TmaWarpSpecializedILi4ELi2ELi16ELb1ELb0EEEJSL_NSB_IJNSV_ISH_SE_EENSV_INSC_ILi32EEESE_EEEEESM_NSB_IJlNSB_IJSE_lllEEESX_EEESM_S1U_NS1K_6fusion15FusionCallbacksIS1O_NS1V_17LinearCombinationISM_fSM_fLNS_15FloatRoundStyleE2EEESL_S1S_JEEENSA_5SM1004TMEM4LOAD26SM100_TMEM_LOAD_16dp256b4xES15_NS16_INS17_ILi2ELi4ELi3EEES1A_NSV_INSB_IJS1B_S1Q_EEENSB_IJS1Q_SE_EEEEEEENSA_17SM75_U32x4_LDSM_NENSA_14SM90_TMA_STOREES29_NSA_17SM90_U32x4_STSM_NENSA_39AutoVectorizingCopyWithAssumedAlignmentILi128EEEEEEvvEEEEvNT_6ParamsE,@function
        .size           _ZN7cutlass13device_kernelINS_4conv6kernel13ConvUniversalINS1_16ConvProblemShapeILNS1_8OperatorE2ELi3EEENS1_10collective14CollectiveConvINS1_47MainloopSm100TmaUmmaWarpSpecializedImplicitGemmILS5_2ELi8ELi3ELi1ELi2EN4cute5tupleIJNSA_1CILi2EEENSC_ILi1EEESE_EEEEENSB_IJNSC_ILi64EEENSB_IJNSC_ILi128EEEEEENSB_IJSH_EEEEEENS_6half_tESM_NSA_8TiledMMAINSA_8MMA_AtomIJNSA_20SM100_MMA_F16BF16_SSISM_SM_fLi64ELi128ELNSA_4UMMA5MajorE1ELSR_1ELNSQ_7ScaleInE0ELSS_0EEEEEENSA_6LayoutINSB_IJSE_SE_SE_EEENSB_IJNSC_ILi0EEESX_SX_EEEEENSB_IJNSA_10UnderscoreES10_S10_EEEEENS7_6detail27Sm100ImplicitGemmTileTraitsINSA_13SM90_TMA_LOADENSA_14ComposedLayoutINSA_7SwizzleILi3ELi4ELi3EEENSA_18smem_ptr_flag_bitsILi16EEENSV_INSB_IJSH_NSC_ILi8EEEEEENSB_IJSE_SH_EEEEEEEvEENS14_INSA_30SM90_TMA_LOAD_IM2COL_MULTICASTES1F_vEEEENS_8epilogue10collective18CollectiveEpilogueINS1K_23Sm100TmaWarpSpecializedILi4ELi2ELi16ELb1ELb0EEEJSL_NSB_IJNSV_ISH_SE_EENSV_INSC_ILi32EEESE_EEEEESM_NSB_IJlNSB_IJSE_lllEEESX_EEESM_S1U_NS1K_6fusion15FusionCallbacksIS1O_NS1V_17LinearCombinationISM_fSM_fLNS_15FloatRoundStyleE2EEESL_S1S_JEEENSA_5SM1004TMEM4LOAD26SM100_TMEM_LOAD_16dp256b4xES15_NS16_INS17_ILi2ELi4ELi3EEES1A_NSV_INSB_IJS1B_S1Q_EEENSB_IJS1Q_SE_EEEEEEENSA_17SM75_U32x4_LDSM_NENSA_14SM90_TMA_STOREES29_NSA_17SM90_U32x4_STSM_NENSA_39AutoVectorizingCopyWithAssumedAlignmentILi128EEEEEEvvEEEEvNT_6ParamsE,(.L_x_186 - _ZN7cutlass13device_kernelINS_4conv6kernel13ConvUniversalINS1_16ConvProblemShapeILNS1_8OperatorE2ELi3EEENS1_10collective14CollectiveConvINS1_47MainloopSm100TmaUmmaWarpSpecializedImplicitGemmILS5_2ELi8ELi3ELi1ELi2EN4cute5tupleIJNSA_1CILi2EEENSC_ILi1EEESE_EEEEENSB_IJNSC_ILi64EEENSB_IJNSC_ILi128EEEEEENSB_IJSH_EEEEEENS_6half_tESM_NSA_8TiledMMAINSA_8MMA_AtomIJNSA_20SM100_MMA_F16BF16_SSISM_SM_fLi64ELi128ELNSA_4UMMA5MajorE1ELSR_1ELNSQ_7ScaleInE0ELSS_0EEEEEENSA_6LayoutINSB_IJSE_SE_SE_EEENSB_IJNSC_ILi0EEESX_SX_EEEEENSB_IJNSA_10UnderscoreES10_S10_EEEEENS7_6detail27Sm100ImplicitGemmTileTraitsINSA_13SM90_TMA_LOADENSA_14ComposedLayoutINSA_7SwizzleILi3ELi4ELi3EEENSA_18smem_ptr_flag_bitsILi16EEENSV_INSB_IJSH_NSC_ILi8EEEEEENSB_IJSE_SH_EEEEEEEvEENS14_INSA_30SM90_TMA_LOAD_IM2COL_MULTICASTES1F_vEEEENS_8epilogue10collective18CollectiveEpilogueINS1K_23Sm100TmaWarpSpecializedILi4ELi2ELi16ELb1ELb0EEEJSL_NSB_IJNSV_ISH_SE_EENSV_INSC_ILi32EEESE_EEEEESM_NSB_IJlNSB_IJSE_lllEEESX_EEESM_S1U_NS1K_6fusion15FusionCallbacksIS1O_NS1V_17LinearCombinationISM_fSM_fLNS_15FloatRoundStyleE2EEESL_S1S_JEEENSA_5SM1004TMEM4LOAD26SM100_TMEM_LOAD_16dp256b4xES15_NS16_INS17_ILi2ELi4ELi3EEES1A_NSV_INSB_IJS1B_S1Q_EEENSB_IJS1Q_SE_EEEEEEENSA_17SM75_U32x4_LDSM_NENSA_14SM90_TMA_STOREES29_NSA_17SM90_U32x4_STSM_NENSA_39AutoVectorizingCopyWithAssumedAlignmentILi128EEEEEEvvEEEEvNT_6ParamsE)
        .other          _ZN7cutlass13device_kernelINS_4conv6kernel13ConvUniversalINS1_16ConvProblemShapeILNS1_8OperatorE2ELi3EEENS1_10collective14CollectiveConvINS1_47MainloopSm100TmaUmmaWarpSpecializedImplicitGemmILS5_2ELi8ELi3ELi1ELi2EN4cute5tupleIJNSA_1CILi2EEENSC_ILi1EEESE_EEEEENSB_IJNSC_ILi64EEENSB_IJNSC_ILi128EEEEEENSB_IJSH_EEEEEENS_6half_tESM_NSA_8TiledMMAINSA_8MMA_AtomIJNSA_20SM100_MMA_F16BF16_SSISM_SM_fLi64ELi128ELNSA_4UMMA5MajorE1ELSR_1ELNSQ_7ScaleInE0ELSS_0EEEEEENSA_6LayoutINSB_IJSE_SE_SE_EEENSB_IJNSC_ILi0EEESX_SX_EEEEENSB_IJNSA_10UnderscoreES10_S10_EEEEENS7_6detail27Sm100ImplicitGemmTileTraitsINSA_13SM90_TMA_LOADENSA_14ComposedLayoutINSA_7SwizzleILi3ELi4ELi3EEENSA_18smem_ptr_flag_bitsILi16EEENSV_INSB_IJSH_NSC_ILi8EEEEEENSB_IJSE_SH_EEEEEEEvEENS14_INSA_30SM90_TMA_LOAD_IM2COL_MULTICASTES1F_vEEEENS_8epilogue10collective18CollectiveEpilogueINS1K_23Sm100TmaWarpSpecializedILi4ELi2ELi16ELb1ELb0EEEJSL_NSB_IJNSV_ISH_SE_EENSV_INSC_ILi32EEESE_EEEEESM_NSB_IJlNSB_IJSE_lllEEESX_EEESM_S1U_NS1K_6fusion15FusionCallbacksIS1O_NS1V_17LinearCombinationISM_fSM_fLNS_15FloatRoundStyleE2EEESL_S1S_JEEENSA_5SM1004TMEM4LOAD26SM100_TMEM_LOAD_16dp256b4xES15_NS16_INS17_ILi2ELi4ELi3EEES1A_NSV_INSB_IJS1B_S1Q_EEENSB_IJS1Q_SE_EEEEEEENSA_17SM75_U32x4_LDSM_NENSA_14SM90_TMA_STOREES29_NSA_17SM90_U32x4_STSM_NENSA_39AutoVectorizingCopyWithAssumedAlignmentILi128EEEEEEvvEEEEvNT_6ParamsE,@"STO_CUDA_ENTRY STV_DEFAULT"
_ZN7cutlass13device_kernelINS_4conv6kernel13ConvUniversalINS1_16ConvProblemShapeILNS1_8OperatorE2ELi3EEENS1_10collective14CollectiveConvINS1_47MainloopSm100TmaUmmaWarpSpecializedImplicitGemmILS5_2ELi8ELi3ELi1ELi2EN4cute5tupleIJNSA_1CILi2EEENSC_ILi1EEESE_EEEEENSB_IJNSC_ILi64EEENSB_IJNSC_ILi128EEEEEENSB_IJSH_EEEEEENS_6half_tESM_NSA_8TiledMMAINSA_8MMA_AtomIJNSA_20SM100_MMA_F16BF16_SSISM_SM_fLi64ELi128ELNSA_4UMMA5MajorE1ELSR_1ELNSQ_7ScaleInE0ELSS_0EEEEEENSA_6LayoutINSB_IJSE_SE_SE_EEENSB_IJNSC_ILi0EEESX_SX_EEEEENSB_IJNSA_10UnderscoreES10_S10_EEEEENS7_6detail27Sm100ImplicitGemmTileTraitsINSA_13SM90_TMA_LOADENSA_14ComposedLayoutINSA_7SwizzleILi3ELi4ELi3EEENSA_18smem_ptr_flag_bitsILi16EEENSV_INSB_IJSH_NSC_ILi8EEEEEENSB_IJSE_SH_EEEEEEEvEENS14_INSA_30SM90_TMA_LOAD_IM2COL_MULTICASTES1F_vEEEENS_8epilogue10collective18CollectiveEpilogueINS1K_23Sm100TmaWarpSpecializedILi4ELi2ELi16ELb1ELb0EEEJSL_NSB_IJNSV_ISH_SE_EENSV_INSC_ILi32EEESE_EEEEESM_NSB_IJlNSB_IJSE_lllEEESX_EEESM_S1U_NS1K_6fusion15FusionCallbacksIS1O_NS1V_17LinearCombinationISM_fSM_fLNS_15FloatRoundStyleE2EEESL_S1S_JEEENSA_5SM1004TMEM4LOAD26SM100_TMEM_LOAD_16dp256b4xES15_NS16_INS17_ILi2ELi4ELi3EEES1A_NSV_INSB_IJS1B_S1Q_EEENSB_IJS1Q_SE_EEEEEEENSA_17SM75_U32x4_LDSM_NENSA_14SM90_TMA_STOREES29_NSA_17SM90_U32x4_STSM_NENSA_39AutoVectorizingCopyWithAssumedAlignmentILi128EEEEEEvvEEEEvNT_6ParamsE:
[----:B------:R-:W1:Y:S01]  /*0000*/  LDC R1, c[0x0][0x37c] ;  /* 0x0000df00ff017b82 */ /* 0x000e620000000800 */
[----:B------:R-:W2:Y:S01]  /*0010*/  S2R R74, SR_TID.X ;  /* 0x00000000004a7919 */ /* 0x000ea20000002100 */
[----:B------:R-:W3:Y:S01]  /*0020*/  LDCU.64 UR6, c[0x0][0x990] ;  /* 0x00013200ff0677ac */ /* 0x000ee20008000a00 */
[----:B-1----:R-:W-:Y:S01]  /*0030*/  VIADD R1, R1, 0xfffffff8 ;  /* 0xfffffff801017836 */ /* 0x002fe20000000000 */
[----:B------:R-:W-:Y:S02]  /*0040*/  PRMT R59, RZ, 0x7610, R59 ;  /* 0x00007610ff3b7816 */ /* 0x000fe4000000003b */
[----:B------:R-:W-:Y:S01]  /*0050*/  ELECT P6, URZ, PT ;  /* 0x0000000000ff782f */ /* 0x000fe200038c0000 */
[----:B------:R-:W1:Y:S01]  /*0060*/  LDCU.64 UR46, c[0x0][0x358] ;  /* 0x00006b00ff2e77ac */ /* 0x000e620008000a00 */
[----:B---3--:R-:W-:-:S04]  /*0070*/  UISETP.NE.U32.AND UP0, UPT, UR6, URZ, UPT ;  /* 0x000000ff0600728c */ /* 0x008fc8000bf05070 */
[----:B------:R-:W-:Y:S01]  /*0080*/  UISETP.NE.AND.EX UP0, UPT, UR7, URZ, UPT, UP0 ;  /* 0x000000ff0700728c */ /* 0x000fe2000bf05300 */
[----:B--2---:R-:W-:-:S05]  /*0090*/  SHF.R.U32.HI R75, RZ, 0x5, R74 ;  /* 0x00000005ff4b7819 */ /* 0x004fca000001164a */
[----:B------:R-:W2:Y:S02]  /*00a0*/  SHFL.IDX PT, R0, R75, RZ, 0x1f ;  /* 0x00001fff4b007589 */ /* 0x000ea400000e0000 */
[----:B--2---:R-:W-:Y:S01]  /*00b0*/  R2UR UR4, R0 ;  /* 0x00000000000472ca */ /* 0x004fe200000e0000 */
[----:B-1----:R-:W-:-:S14]  /*00c0*/  BRA.U UP0, `(.L_x_0) ;  /* 0x00000001002c7547 */ /* 0x002fdc000b800000 */
[----:B------:R-:W1:Y:S02]  /*00d0*/  LDCU.64 UR8, c[0x0][0x988] ;  /* 0x00013100ff0877ac */ /* 0x000e640008000a00 */
[----:B-1----:R-:W-:-:S04]  /*00e0*/  UISETP.NE.U32.AND UP0, UPT, UR8, URZ, UPT ;  /* 0x000000ff0800728c */ /* 0x002fc8000bf05070 */
[----:B------:R-:W-:-:S09]  /*00f0*/  UISETP.NE.AND.EX UP0, UPT, UR9, URZ, UPT, UP0 ;  /* 0x000000ff0900728c */ /* 0x000fd2000bf05300 */
[----:B------:R-:W-:Y:S05]  /*0100*/  BRA.U !UP0, `(.L_x_1) ;  /* 0x0000000108107547 */ /* 0x000fea000b800000 */
[----:B------:R-:W1:Y:S02]  /*0110*/  LDC.64 R2, c[0x0][0x988] ;  /* 0x00026200ff027b82 */ /* 0x000e640000000a00 */
[----:B-1----:R1:W5:Y:S01]  /*0120*/  LDG.E R35, desc[UR46][R2.64] ;  /* 0x0000002e02237981 */ /* 0x002362000c1e1900 */
[----:B------:R-:W-:Y:S01]  /*0130*/  HFMA2 R59, -RZ, RZ, 0, 5.9604644775390625e-08 ;  /* 0x00000001ff3b7431 */ /* 0x000fe200000001ff */
[----:B------:R-:W-:Y:S05]  /*0140*/  BRA `(.L_x_0) ;  /* 0x00000000000c7947 */ /* 0x000fea0003800000 */
.L_x_1:
[----:B------:R-:W1:Y:S01]  /*0150*/  LDCU UR5, c[0x0][0x980] ;  /* 0x00013000ff0577ac */ /* 0x000e620008000800 */
[----:B------:R-:W-:Y:S01]  /*0160*/  HFMA2 R59, -RZ, RZ, 0, 5.9604644775390625e-08 ;  /* 0x00000001ff3b7431 */ /* 0x000fe200000001ff */
[----:B-1----:R-:W-:Y:S02]  /*0170*/  MOV R35, UR5 ;  /* 0x0000000500237c02 */ /* 0x002fe40008000f00 */
.L_x_0:
[----:B------:R-:W2:Y:S02]  /*0180*/  LDCU.64 UR8, c[0x0][0x9b0] ;  /* 0x00013600ff0877ac */ /* 0x000ea40008000a00 */
[----:B--2---:R-:W-:-:S04]  /*0190*/  UISETP.NE.U32.AND UP0, UPT, UR8, URZ, UPT ;  /* 0x000000ff0800728c */ /* 0x004fc8000bf05070 */
[----:B------:R-:W-:-:S09]  /*01a0*/  UISETP.NE.AND.EX UP0, UPT, UR9, URZ, UPT, UP0 ;  /* 0x000000ff0900728c */ /* 0x000fd2000bf05300 */
[----:B------:R-:W-:Y:S05]  /*01b0*/  BRA.U UP0, `(.L_x_2) ;  /* 0x0000000100247547 */ /* 0x000fea000b800000 */
[----:B------:R-:W2:Y:S02]  /*01c0*/  LDCU.64 UR8, c[0x0][0x9a8] ;  /* 0x00013500ff0877ac */ /* 0x000ea40008000a00 */
[----:B--2---:R-:W-:-:S04]  /*01d0*/  UISETP.NE.U32.AND UP0, UPT, UR8, URZ, UPT ;  /* 0x000000ff0800728c */ /* 0x004fc8000bf05070 */
[----:B------:R-:W-:-:S09]  /*01e0*/  UISETP.NE.AND.EX UP0, UPT, UR9, URZ, UPT, UP0 ;  /* 0x000000ff0900728c */ /* 0x000fd2000bf05300 */
[----:B------:R-:W-:Y:S05]  /*01f0*/  BRA.U !UP0, `(.L_x_3) ;  /* 0x00000001080c7547 */ /* 0x000fea000b800000 */
[----:B-1----:R-:W1:Y:S02]  /*0200*/  LDC.64 R2, c[0x0][0x9a8] ;  /* 0x00026a00ff027b82 */ /* 0x002e640000000a00 */
[----:B-1----:R2:W5:Y:S01]  /*0210*/  LDG.E R33, desc[UR46][R2.64] ;  /* 0x0000002e02217981 */ /* 0x002562000c1e1900 */
[----:B------:R-:W-:Y:S05]  /*0220*/  BRA `(.L_x_2) ;  /* 0x0000000000087947 */ /* 0x000fea0003800000 */
.L_x_3:
[----:B------:R-:W2:Y:S02]  /*0230*/  LDCU UR5, c[0x0][0x9a0] ;  /* 0x00013400ff0577ac */ /* 0x000ea40008000800 */
[----:B--2---:R-:W-:Y:S02]  /*0240*/  MOV R33, UR5 ;  /* 0x0000000500217c02 */ /* 0x004fe40008000f00 */
.L_x_2:
[----:B------:R-:W-:Y:S01]  /*0250*/  IMAD.U32 R0, RZ, RZ, UR4 ;  /* 0x00000004ff007e24 */ /* 0x000fe2000f8e00ff */
[----:B------:R-:W-:Y:S04]  /*0260*/  BSSY.RECONVERGENT B0, `(.L_x_4) ;  /* 0x000000c000007945 */ /* 0x000fe80003800200 */
[C---:B------:R-:W-:Y:S02]  /*0270*/  ISETP.NE.OR P1, PT, R0.reuse, 0x1, !P6 ;  /* 0x000000010000780c */ /* 0x040fe40007725670 */
[----:B------:R-:W-:-:S11]  /*0280*/  ISETP.NE.OR P0, PT, R0, 0x3, !P6 ;  /* 0x000000030000780c */ /* 0x000fd60007705670 */
[----:B------:R-:W-:Y:S05]  /*0290*/  @P1 BRA `(.L_x_5) ;  /* 0x0000000000201947 */ /* 0x000fea0003800000 */
[----:B------:R-:W3:Y:S02]  /*02a0*/  LDCU.64 UR8, c[0x0][0x348] ;  /* 0x00006900ff0877ac */ /* 0x000ee40008000a00 */
[----:B---3--:R-:W-:Y:S02]  /*02b0*/  UIADD3 UR10, UP1, UPT, UR8, 0x80, URZ ;  /* 0x00000080080a7890 */ /* 0x008fe4000ff3e0ff */
[----:B------:R-:W-:Y:S02]  /*02c0*/  UIADD3 UR8, UP0, UPT, UR8, 0x180, URZ ;  /* 0x0000018008087890 */ /* 0x000fe4000ff1e0ff */
[----:B------:R-:W-:Y:S02]  /*02d0*/  UIADD3.X UR11, UPT, UPT, URZ, UR9, URZ, UP1, !UPT ;  /* 0x00000009ff0b7290 */ /* 0x000fe40008ffe4ff */
[----:B------:R-:W-:-:S07]  /*02e0*/  UIADD3.X UR9, UPT, UPT, URZ, UR9, URZ, UP0, !UPT ;  /* 0x00000009ff097290 */ /* 0x000fce00087fe4ff */
[----:B------:R3:W-:Y:S02]  /*02f0*/  UTMACCTL.PF [UR10] ;  /* 0x000000000a0079b9 */ /* 0x0007e40008040000 */
[----:B------:R3:W-:Y:S02]  /*0300*/  UTMACCTL.PF [UR8] ;  /* 0x00000000080079b9 */ /* 0x0007e40008040000 */
[----:B---3--:R-:W-:Y:S01]  /*0310*/  NOP ;  /* 0x0000000000007918 */ /* 0x008fe20000000000 */
.L_x_5:
[----:B------:R-:W-:Y:S05]  /*0320*/  BSYNC.RECONVERGENT B0 ;  /* 0x0000000000007941 */ /* 0x000fea0003800200 */
.L_x_4:
[----:B------:R-:W-:Y:S04]  /*0330*/  BSSY.RECONVERGENT B0, `(.L_x_6) ;  /* 0x000000a000007945 */ /* 0x000fe80003800200 */
        /* <DEDUP_REMOVED lines=9> */
.L_x_7:
[----:B------:R-:W-:Y:S05]  /*03d0*/  BSYNC.RECONVERGENT B0 ;  /* 0x0000000000007941 */ /* 0x000fea0003800200 */
.L_x_6:
[----:B------:R-:W3:Y:S01]  /*03e0*/  LDCU.64 UR8, c[0x0][0x988] ;  /* 0x00013100ff0877ac */ /* 0x000ee20008000a00 */
[----:B------:R-:W-:Y:S02]  /*03f0*/  UISETP.EQ.U32.AND UP1, UPT, UR6, URZ, UPT ;  /* 0x000000ff0600728c */ /* 0x000fe4000bf22070 */
[----:B------:R-:W-:Y:S02]  /*0400*/  UPLOP3.LUT UP6, UPT, UPT, UPT, UPT, 0x80, 0x8 ;  /* 0x000000000008789c */ /* 0x000fe40003fcf070 */
[----:B---3--:R-:W-:-:S04]  /*0410*/  UISETP.NE.U32.AND UP0, UPT, UR8, URZ, UPT ;  /* 0x000000ff0800728c */ /* 0x008fc8000bf05070 */
[----:B------:R-:W-:-:S04]  /*0420*/  UISETP.NE.AND.EX UP0, UPT, UR9, URZ, UPT, UP0 ;  /* 0x000000ff0900728c */ /* 0x000fc8000bf05300 */
[----:B------:R-:W-:-:S04]  /*0430*/  UISETP.EQ.OR.EX UP2, UPT, UR7, URZ, !UP0, UP1 ;  /* 0x000000ff0700728c */ /* 0x000fc8000c742710 */
[----:B------:R-:W-:-:S05]  /*0440*/  UP2UR UR50, UPR, URZ, 0x4 ;  /* 0x00000004ff327883 */ /* 0x000fca0008000000 */
[----:B------:R-:W-:Y:S07]  /*0450*/  BRA.U !UP2, `(.L_x_8) ;  /* 0x000000010a207547 */ /* 0x000fee000b800000 */
[----:B------:R-:W-:Y:S01]  /*0460*/  UISETP.NE.U32.AND UP2, UPT, UR6, URZ, UPT ;  /* 0x000000ff0600728c */ /* 0x000fe2000bf45070 */
[----:B-----5:R-:W-:Y:S01]  /*0470*/  FSETP.NEU.AND P0, PT, R35, RZ, PT ;  /* 0x000000ff2300720b */ /* 0x020fe20003f0d000 */
[----:B------:R-:W-:Y:S02]  /*0480*/  USEL UR5, URZ, 0xffffffff, UP0 ;  /* 0xffffffffff057887 */ /* 0x000fe40008000000 */
[----:B------:R-:W-:-:S10]  /*0490*/  UISETP.NE.AND.EX UP2, UPT, UR7, URZ, UPT, UP2 ;  /* 0x000000ff0700728c */ /* 0x000fd4000bf45320 */
[----:B------:R-:W-:Y:S01]  /*04a0*/  VOTEU.ANY UP1, P0 ;  /* 0x0000000000ff7886 */ /* 0x000fe20000020100 */
[----:B------:R-:W-:-:S04]  /*04b0*/  @!UP2 USEL UR5, URZ, 0xffffffff, UP1 ;  /* 0xffffffffff05a887 */ /* 0x000fc80008800000 */
[----:B------:R-:W-:-:S04]  /*04c0*/  ULOP3.LUT UR5, UR5, 0x1, URZ, 0xc0, !UPT ;  /* 0x0000000105057892 */ /* 0x000fc8000f8ec0ff */
[----:B------:R-:W-:-:S11]  /*04d0*/  UISETP.NE.U32.AND UP6, UPT, UR5, 0x1, UPT ;  /* 0x000000010500788c */ /* 0x000fd6000bfc5070 */
.L_x_8:
[----:B-12---:R-:W1:Y:S02]  /*04e0*/  SHFL.IDX PT, R2, R75, RZ, 0x1f ;  /* 0x00001fff4b027589 */ /* 0x006e6400000e0000 */
[----:B-1----:R-:W-:-:S13]  /*04f0*/  ISETP.NE.AND P0, PT, R2, RZ, PT ;  /* 0x000000ff0200720c */ /* 0x002fda0003f05270 */
[----:B------:R-:W-:Y:S05]  /*0500*/  @P0 BRA `(.L_x_9) ;  /* 0x0000000000840947 */ /* 0x000fea0003800000 */
[----:B------:R-:W-:Y:S01]  /*0510*/  ELECT P0, URZ, PT ;  /* 0x0000000000ff782f */ /* 0x000fe20003800000 */
[----:B------:R-:W-:-:S12]  /*0520*/  BSSY.RECONVERGENT B0, `(.L_x_9) ;  /* 0x000001f000007945 */ /* 0x000fd80003800200 */
[----:B------:R-:W-:Y:S05]  /*0530*/  @!P0 BRA `(.L_x_10) ;  /* 0x0000000000748947 */ /* 0x000fea0003800000 */
[----:B------:R-:W1:Y:S01]  /*0540*/  S2UR UR7, SR_CgaCtaId ;  /* 0x00000000000779c3 */ /* 0x000e620000008800 */
[----:B------:R-:W-:Y:S01]  /*0550*/  UMOV UR8, 0x400 ;  /* 0x0000040000087882 */ /* 0x000fe20000000000 */
[----:B------:R-:W-:Y:S01]  /*0560*/  UMOV UR6, 0x1 ;  /* 0x0000000100067882 */ /* 0x000fe20000000000 */
[----:B------:R-:W-:Y:S02]  /*0570*/  UMOV UR5, 0x2 ;  /* 0x0000000200057882 */ /* 0x000fe40000000000 */
[----:B------:R-:W-:-:S04]  /*0580*/  UIADD3 UR10, UPT, UPT, -UR5, 0x100000, URZ ;  /* 0x00100000050a7890 */ /* 0x000fc8000fffe1ff */
[----:B------:R-:W-:Y:S02]  /*0590*/  USHF.L.U32 UR11, UR10, 0xb, URZ ;  /* 0x0000000b0a0b7899 */ /* 0x000fe400080006ff */
[----:B------:R-:W-:Y:S02]  /*05a0*/  USHF.L.U32 UR10, UR10, 0x1, URZ ;  /* 0x000000010a0a7899 */ /* 0x000fe400080006ff */
[----:B-1----:R-:W-:Y:S02]  /*05b0*/  ULEA UR7, UR7, UR8, 0x18 ;  /* 0x0000000807077291 */ /* 0x002fe4000f8ec0ff */
[----:B------:R-:W-:-:S04]  /*05c0*/  UIADD3 UR8, UPT, UPT, -UR6, 0x100000, URZ ;  /* 0x0010000006087890 */ /* 0x000fc8000fffe1ff */
[----:B------:R-:W-:Y:S02]  /*05d0*/  USHF.L.U32 UR9, UR8, 0xb, URZ ;  /* 0x0000000b08097899 */ /* 0x000fe400080006ff */
[----:B------:R-:W-:Y:S01]  /*05e0*/  USHF.L.U32 UR8, UR8, 0x1, URZ ;  /* 0x0000000108087899 */ /* 0x000fe200080006ff */
[----:B------:R-:W1:Y:S11]  /*05f0*/  FENCE.VIEW.ASYNC.S ;  /* 0x00000000000073c6 */ /* 0x000e760000000000 */
[----:B-1----:R1:W2:Y:S01]  /*0600*/  SYNCS.EXCH.64 URZ, [UR7], UR8 ;  /* 0x0000000807ff75b2 */ /* 0x0022a20008000100 */
[----:B------:R1:W3:Y:S01]  /*0610*/  SYNCS.EXCH.64 URZ, [UR7+0x40], UR10 ;  /* 0x0000400a07ff75b2 */ /* 0x0002e20008000100 */
[----:B------:R1:W4:Y:S01]  /*0620*/  SYNCS.EXCH.64 URZ, [UR7+0x8], UR8 ;  /* 0x0000080807ff75b2 */ /* 0x0003220008000100 */
[----:B------:R1:W1:Y:S01]  /*0630*/  SYNCS.EXCH.64 URZ, [UR7+0x48], UR10 ;  /* 0x0000480a07ff75b2 */ /* 0x0002620008000100 */
        /* <DEDUP_REMOVED lines=12> */
[----:B------:R-:W-:Y:S01]  /*0700*/  NOP ;  /* 0x0000000000007918 */ /* 0x000fe20000000000 */
.L_x_10:
[----:B-1----:R-:W-:Y:S05]  /*0710*/  BSYNC.RECONVERGENT B0 ;  /* 0x0000000000007941 */ /* 0x002fea0003800200 */
.L_x_9:
[----:B------:R-:W1:Y:S01]  /*0720*/  SHFL.IDX PT, R2, R75, RZ, 0x1f ;  /* 0x00001fff4b027589 */ /* 0x000e6200000e0000 */
[----:B------:R-:W-:Y:S01]  /*0730*/  NOP ;  /* 0x0000000000007918 */ /* 0x000fe20000000000 */
[----:B-1----:R-:W-:-:S13]  /*0740*/  ISETP.NE.AND P0, PT, R2, 0x1, PT ;  /* 0x000000010200780c */ /* 0x002fda0003f05270 */
[----:B------:R-:W-:Y:S05]  /*0750*/  @P0 BRA `(.L_x_11) ;  /* 0x0000000000580947 */ /* 0x000fea0003800000 */
[----:B------:R-:W1:Y:S01]  /*0760*/  S2UR UR7, SR_CgaCtaId ;  /* 0x00000000000779c3 */ /* 0x000e620000008800 */
[----:B------:R-:W-:Y:S01]  /*0770*/  UMOV UR8, 0x400 ;  /* 0x0000040000087882 */ /* 0x000fe20000000000 */
[----:B------:R-:W-:Y:S01]  /*0780*/  UMOV UR6, 0x20 ;  /* 0x0000002000067882 */ /* 0x000fe20000000000 */
[----:B------:R-:W-:Y:S01]  /*0790*/  UMOV UR5, 0x80 ;  /* 0x0000008000057882 */ /* 0x000fe20000000000 */
[----:B------:R-:W-:Y:S01]  /*07a0*/  ELECT P0, URZ, PT ;  /* 0x0000000000ff782f */ /* 0x000fe20003800000 */
        /* <DEDUP_REMOVED lines=8> */
[----:B-1----:R1:W1:Y:S01]  /*0830*/  SYNCS.EXCH.64 URZ, [UR7+0x80], UR8 ;  /* 0x0000800807ff75b2 */ /* 0x0022620008000100 */
        /* <DEDUP_REMOVED lines=8> */
.L_x_11:
[----:B------:R-:W2:Y:S01]  /*08c0*/  SHFL.IDX PT, R2, R75, RZ, 0x1f ;  /* 0x00001fff4b027589 */ /* 0x000ea200000e0000 */
[----:B------:R-:W-:Y:S01]  /*08d0*/  NOP ;  /* 0x0000000000007918 */ /* 0x000fe20000000000 */
[----:B--2---:R-:W-:-:S13]  /*08e0*/  ISETP.NE.AND P0, PT, R2, 0x3, PT ;  /* 0x000000030200780c */ /* 0x004fda0003f05270 */
[----:B------:R-:W-:Y:S05]  /*08f0*/  @P0 BRA `(.L_x_12) ;  /* 0x0000000000300947 */ /* 0x000fea0003800000 */
[----:B------:R-:W2:Y:S01]  /*0900*/  S2UR UR6, SR_CgaCtaId ;  /* 0x00000000000679c3 */ /* 0x000ea20000008800 */
[----:B-1----:R-:W-:Y:S01]  /*0910*/  UMOV UR7, 0x400 ;  /* 0x0000040000077882 */ /* 0x002fe20000000000 */
[----:B------:R-:W-:Y:S01]  /*0920*/  UMOV UR5, 0x20 ;  /* 0x0000002000057882 */ /* 0x000fe20000000000 */
[----:B------:R-:W-:Y:S01]  /*0930*/  ELECT P0, URZ, PT ;  /* 0x0000000000ff782f */ /* 0x000fe20003800000 */
[----:B------:R-:W-:-:S04]  /*0940*/  UIADD3 UR8, UPT, UPT, -UR5, 0x100000, URZ ;  /* 0x0010000005087890 */ /* 0x000fc8000fffe1ff */
[----:B------:R-:W-:Y:S02]  /*0950*/  USHF.L.U32 UR9, UR8, 0xb, URZ ;  /* 0x0000000b08097899 */ /* 0x000fe400080006ff */
[----:B------:R-:W-:Y:S02]  /*0960*/  USHF.L.U32 UR8, UR8, 0x1, URZ ;  /* 0x0000000108087899 */ /* 0x000fe400080006ff */
[----:B--2---:R-:W-:Y:S01]  /*0970*/  ULEA UR6, UR6, UR7, 0x18 ;  /* 0x0000000706067291 */ /* 0x004fe2000f8ec0ff */
[----:B------:R-:W1:Y:S11]  /*0980*/  FENCE.VIEW.ASYNC.S ;  /* 0x00000000000073c6 */ /* 0x000e760000000000 */
[----:B-1----:R2:W1:Y:S01]  /*0990*/  SYNCS.EXCH.64 URZ, [UR6+0xc0], UR8 ;  /* 0x0000c00806ff75b2 */ /* 0x0024620008000100 */
[----:B------:R2:W1:Y:S02]  /*09a0*/  SYNCS.EXCH.64 URZ, [UR6+0xc8], UR8 ;  /* 0x0000c80806ff75b2 */ /* 0x0004640008000100 */
[----:B--2---:R-:W-:Y:S01]  /*09b0*/  NOP ;  /* 0x0000000000007918 */ /* 0x004fe20000000000 */
.L_x_12:
[----:B------:R-:W2:Y:S01]  /*09c0*/  SHFL.IDX PT, R2, R75, RZ, 0x1f ;  /* 0x00001fff4b027589 */ /* 0x000ea200000e0000 */
[----:B------:R-:W-:Y:S01]  /*09d0*/  NOP ;  /* 0x0000000000007918 */ /* 0x000fe20000000000 */
[----:B--2---:R-:W-:-:S13]  /*09e0*/  ISETP.NE.AND P0, PT, R2, 0x4, PT ;  /* 0x000000040200780c */ /* 0x004fda0003f05270 */
[----:B------:R-:W-:Y:S05]  /*09f0*/  @P0 BRA `(.L_x_13) ;  /* 0x0000000000440947 */ /* 0x000fea0003800000 */
[----:B------:R-:W2:Y:S01]  /*0a00*/  S2UR UR6, SR_CgaCtaId ;  /* 0x00000000000679c3 */ /* 0x000ea20000008800 */
[----:B-1----:R-:W-:Y:S01]  /*0a10*/  UMOV UR8, 0x1e0 ;  /* 0x000001e000087882 */ /* 0x002fe20000000000 */
[----:B------:R-:W-:Y:S01]  /*0a20*/  UMOV UR7, 0x400 ;  /* 0x0000040000077882 */ /* 0x000fe20000000000 */
[----:B------:R-:W-:Y:S01]  /*0a30*/  USEL UR8, UR8, 0x1a0, UP6 ;  /* 0x000001a008087887 */ /* 0x000fe2000b000000 */
[----:B------:R-:W-:Y:S01]  /*0a40*/  UMOV UR5, 0x1 ;  /* 0x0000000100057882 */ /* 0x000fe20000000000 */
[----:B------:R-:W-:Y:S01]  /*0a50*/  ELECT P0, URZ, PT ;  /* 0x0000000000ff782f */ /* 0x000fe20003800000 */
[----:B------:R-:W-:-:S04]  /*0a60*/  UIADD3 UR10, UPT, UPT, -UR5, 0x100000, URZ ;  /* 0x00100000050a7890 */ /* 0x000fc8000fffe1ff */
[----:B------:R-:W-:Y:S02]  /*0a70*/  USHF.L.U32 UR11, UR10, 0xb, URZ ;  /* 0x0000000b0a0b7899 */ /* 0x000fe400080006ff */
[----:B------:R-:W-:Y:S02]  /*0a80*/  USHF.L.U32 UR10, UR10, 0x1, URZ ;  /* 0x000000010a0a7899 */ /* 0x000fe400080006ff */
        /* <DEDUP_REMOVED lines=8> */
.L_x_13:
[----:B------:R-:W2:Y:S01]  /*0b10*/  SHFL.IDX PT, R2, R75, RZ, 0x1f ;  /* 0x00001fff4b027589 */ /* 0x000ea200000e0000 */
[----:B------:R-:W1:Y:S01]  /*0b20*/  S2UR UR49, SR_CgaCtaId ;  /* 0x00000000003179c3 */ /* 0x000e620000008800 */
[----:B------:R-:W-:Y:S01]  /*0b30*/  NOP ;  /* 0x0000000000007918 */ /* 0x000fe20000000000 */
[----:B--2---:R-:W-:-:S13]  /*0b40*/  ISETP.NE.AND P0, PT, R2, 0x5, PT ;  /* 0x000000050200780c */ /* 0x004fda0003f05270 */
[----:B-1----:R-:W-:Y:S05]  /*0b50*/  @P0 BRA `(.L_x_14) ;  /* 0x0000000000440947 */ /* 0x002fea0003800000 */
[----:B------:R-:W-:Y:S01]  /*0b60*/  UMOV UR7, 0x400 ;  /* 0x0000040000077882 */ /* 0x000fe20000000000 */
[----:B------:R-:W-:Y:S01]  /*0b70*/  UMOV UR6, 0x1 ;  /* 0x0000000100067882 */ /* 0x000fe20000000000 */
[----:B------:R-:W-:Y:S01]  /*0b80*/  UMOV UR5, 0x80 ;  /* 0x0000008000057882 */ /* 0x000fe20000000000 */
[----:B------:R-:W-:Y:S02]  /*0b90*/  ULEA UR7, UR49, UR7, 0x18 ;  /* 0x0000000731077291 */ /* 0x000fe4000f8ec0ff */
[----:B------:R-:W-:-:S04]  /*0ba0*/  UIADD3 UR8, UPT, UPT, -UR6, 0x100000, URZ ;  /* 0x0010000006087890 */ /* 0x000fc8000fffe1ff */
[----:B------:R-:W-:Y:S02]  /*0bb0*/  USHF.L.U32 UR9, UR8, 0xb, URZ ;  /* 0x0000000b08097899 */ /* 0x000fe400080006ff */
[----:B------:R-:W-:Y:S02]  /*0bc0*/  USHF.L.U32 UR8, UR8, 0x1, URZ ;  /* 0x0000000108087899 */ /* 0x000fe400080006ff */
[----:B------:R-:W-:-:S04]  /*0bd0*/  UIADD3 UR10, UPT, UPT, -UR5, 0x100000, URZ ;  /* 0x00100000050a7890 */ /* 0x000fc8000fffe1ff */
[----:B------:R-:W-:Y:S02]  /*0be0*/  USHF.L.U32 UR11, UR10, 0xb, URZ ;  /* 0x0000000b0a0b7899 */ /* 0x000fe400080006ff */
[----:B------:R-:W-:Y:S01]  /*0bf0*/  USHF.L.U32 UR10, UR10, 0x1, URZ ;  /* 0x000000010a0a7899 */ /* 0x000fe200080006ff */
[----:B------:R-:W-:Y:S01]  /*0c00*/  ELECT P0, URZ, PT ;  /* 0x0000000000ff782f */ /* 0x000fe20003800000 */
[----:B------:R-:W1:Y:S02]  /*0c10*/  FENCE.VIEW.ASYNC.S ;  /* 0x00000000000073c6 */ /* 0x000e640000000000 */
[----:B-1----:R1:W2:Y:S08]  /*0c20*/  SYNCS.EXCH.64 URZ, [UR7+0xe0], UR8 ;  /* 0x0000e00807ff75b2 */ /* 0x0022b00008000100 */
[----:B------:R1:W1:Y:S01]  /*0c30*/  SYNCS.EXCH.64 URZ, [UR7+0xf0], UR10 ;  /* 0x0000f00a07ff75b2 */ /* 0x0002620008000100 */
[----:B------:R1:W1:Y:S01]  /*0c40*/  SYNCS.EXCH.64 URZ, [UR7+0xe8], UR8 ;  /* 0x0000e80807ff75b2 */ /* 0x0002620008000100 */
[----:B------:R1:W1:Y:S01]  /*0c50*/  SYNCS.EXCH.64 URZ, [UR7+0xf8], UR10 ;  /* 0x0000f80a07ff75b2 */ /* 0x0002620008000100 */
[----:B------:R-:W-:Y:S01]  /*0c60*/  NOP ;  /* 0x0000000000007918 */ /* 0x000fe20000000000 */
.L_x_14:
[----:B------:R-:W3:Y:S01]  /*0c70*/  LDCU UR5, c[0x0][0x36c] ;  /* 0x00006d80ff0577ac */ /* 0x000ee20008000800 */
[----:B------:R-:W-:Y:S01]  /*0c80*/  ISETP.NE.OR P6, PT, R0, 0x2, !P6 ;  /* 0x000000020000780c */ /* 0x000fe200077c5670 */
[----:B------:R-:W-:Y:S01]  /*0c90*/  NOP ;  /* 0x0000000000007918 */ /* 0x000fe20000000000 */
[----:B------:R-:W-:Y:S01]  /*0ca0*/  LOP3.LUT R8, R74, 0x1f, RZ, 0xc0, !PT ;  /* 0x0000001f4a087812 */ /* 0x000fe200078ec0ff */
[----:B------:R-:W-:Y:S02]  /*0cb0*/  UISETP.NE.AND UP5, UPT, UR4, 0x2, UPT ;  /* 0x000000020400788c */ /* 0x000fe4000bfa5270 */
[----:B------:R-:W-:Y:S02]  /*0cc0*/  UISETP.NE.AND UP4, UPT, UR4, URZ, UPT ;  /* 0x000000ff0400728c */ /* 0x000fe4000bf85270 */
[----:B---3--:R-:W-:-:S09]  /*0cd0*/  UISETP.EQ.U32.AND UP1, UPT, UR5, 0x1, UPT ;  /* 0x000000010500788c */ /* 0x008fd2000bf22070 */
[----:B------:R-:W-:Y:S05]  /*0ce0*/  BRA.U !UP1, `(.L_x_15) ;  /* 0x0000000109087547 */ /* 0x000fea000b800000 */
[----:B-12-4-:R-:W-:Y:S01]  /*0cf0*/  UCGABAR_ARV ;  /* 0x00000000000079c7 */ /* 0x016fe20008000000 */
[----:B------:R-:W-:Y:S05]  /*0d00*/  BRA `(.L_x_16) ;  /* 0x0000000000047947 */ /* 0x000fea0003800000 */
.L_x_15:
[----:B-12-4-:R-:W-:Y:S01]  /*0d10*/  NOP ;  /* 0x0000000000007918 */ /* 0x016fe20000000000 */
.L_x_16:
[----:B------:R-:W1:Y:S01]  /*0d20*/  S2R R16, SR_CTAID.Y ;  /* 0x0000000000107919 */ /* 0x000e620000002600 */
[----:B------:R-:W2:Y:S01]  /*0d30*/  S2UR UR6, SR_CTAID.X ;  /* 0x00000000000679c3 */ /* 0x000ea20000002500 */
[----:B------:R-:W-:-:S05]  /*0d40*/  CS2R.32 R64, SR_CgaSize ;  /* 0x0000000000407805 */ /* 0x000fca0000008a00 */
[----:B------:R-:W-:-:S05]  /*0d50*/  IMAD R64, R64, -0xa0, RZ ;  /* 0xffffff6040407824 */ /* 0x000fca00078e02ff */
[----:B------:R-:W-:-:S14]  /*0d60*/  R2UR UR7, R64 ;  /* 0x00000000400772ca */ /* 0x000fdc00000e0000 */
[----:B------:R-:W3:Y:S01]  /*0d70*/  LDCU UR7, c[0x0][UR7+0x2b0] ;  /* 0x00005600070777ac */ /* 0x000ee20008000800 */
[----:B------:R-:W-:-:S05]  /*0d80*/  CS2R.32 R64, SR_CgaSize ;  /* 0x0000000000407805 */ /* 0x000fca0000008a00 */
[----:B------:R-:W-:-:S05]  /*0d90*/  IMAD R64, R64, -0xa0, RZ ;  /* 0xffffff6040407824 */ /* 0x000fca00078e02ff */
[----:B------:R-:W-:-:S14]  /*0da0*/  R2UR UR5, R64 ;  /* 0x00000000400572ca */ /* 0x000fdc00000e0000 */
[----:B------:R-:W4:Y:S01]  /*0db0*/  LDCU UR5, c[0x0][UR5+0x2b4] ;  /* 0x00005680050577ac */ /* 0x000f220008000800 */
[----:B------:R-:W4:Y:S01]  /*0dc0*/  LDC R11, c[0x0][0xc24] ;  /* 0x00030900ff0b7b82 */ /* 0x000f220000000800 */
[----:B------:R-:W-:Y:S02]  /*0dd0*/  USHF.L.U32 UR52, UR49, 0xb, URZ ;  /* 0x0000000b31347899 */ /* 0x000fe400080006ff */
[----:B------:R-:W-:Y:S02]  /*0de0*/  USHF.L.U32 UR32, UR49, 0x5, URZ ;  /* 0x0000000531207899 */ /* 0x000fe400080006ff */
[----:B------:R-:W-:Y:S02]  /*0df0*/  ULOP3.LUT UR52, UR52, 0x800, URZ, 0xc0, !UPT ;  /* 0x0000080034347892 */ /* 0x000fe4000f8ec0ff */
[----:B------:R-:W-:Y:S01]  /*0e00*/  ULOP3.LUT UR32, UR32, 0x20, URZ, 0xc0, !UPT ;  /* 0x0000002020207892 */ /* 0x000fe2000f8ec0ff */
[----:B------:R-:W-:-:S05]  /*0e10*/  CS2R.32 R5, SR_CgaSize ;  /* 0x0000000000057805 */ /* 0x000fca0000008a00 */
[----:B------:R-:W-:-:S06]  /*0e20*/  IMAD R5, R5, -0xa0, RZ ;  /* 0xffffff6005057824 */ /* 0x000fcc00078e02ff */
[----:B------:R-:W4:Y:S01]  /*0e30*/  LDC R5, c[0x0][R5+0x2a0] ;  /* 0x0000a80005057b82 */ /* 0x000f220000000800 */
[----:B------:R-:W-:Y:S01]  /*0e40*/  UISETP.NE.AND UP2, UPT, UR4, 0x2, UPT ;  /* 0x000000020400788c */ /* 0x000fe2000bf45270 */
[----:B--2---:R-:W-:Y:S02]  /*0e50*/  I2FP.F32.U32 R64, UR6 ;  /* 0x0000000600407c45 */ /* 0x004fe40008201000 */
[----:B------:R-:W-:-:S05]  /*0e60*/  CS2R.32 R58, SR_CgaSize ;  /* 0x00000000003a7805 */ /* 0x000fca0000008a00 */
[----:B------:R-:W-:-:S06]  /*0e70*/  IMAD R58, R58, -0xa0, RZ ;  /* 0xffffff603a3a7824 */ /* 0x000fcc00078e02ff */
[----:B------:R-:W2:Y:S01]  /*0e80*/  LDC R58, c[0x0][R58+0x2a4] ;  /* 0x0000a9003a3a7b82 */ /* 0x000ea20000000800 */
[----:B------:R-:W-:Y:S01]  /*0e90*/  MOV R19, UR6 ;  /* 0x0000000600137c02 */ /* 0x000fe20008000f00 */
[----:B---3--:R-:W-:Y:S01]  /*0ea0*/  FMUL R64, R64, UR7 ;  /* 0x0000000740407c20 */ /* 0x008fe20008400000 */
[----:B-1----:R-:W-:-:S05]  /*0eb0*/  I2FP.F32.U32 R0, R16 ;  /* 0x0000001000007245 */ /* 0x002fca0000201000 */
[----:B------:R-:W1:Y:S01]  /*0ec0*/  S2UR UR48, SR_CTAID.Z ;  /* 0x00000000003079c3 */ /* 0x000e620000002700 */
[----:B----4-:R-:W-:Y:S01]  /*0ed0*/  ISETP.GE.AND P0, PT, R11, 0x1, PT ;  /* 0x000000010b00780c */ /* 0x010fe20003f06270 */
[----:B------:R-:W3:Y:S01]  /*0ee0*/  F2I.U32.TRUNC.NTZ R64, R64 ;  /* 0x0000004000407305 */ /* 0x000ee2000020f000 */
[----:B------:R-:W-:Y:S01]  /*0ef0*/  FMUL R0, R0, UR5 ;  /* 0x0000000500007c20 */ /* 0x000fe20008400000 */
[----:B------:R-:W4:Y:S04]  /*0f00*/  LDCU UR5, c[0x0][0xc30] ;  /* 0x00018600ff0577ac */ /* 0x000f280008000800 */
[----:B------:R-:W1:Y:S02]  /*0f10*/  LDC R26, c[0x0][0xc24] ;  /* 0x00030900ff1a7b82 */ /* 0x000e640000000800 */
[----:B------:R-:W4:Y:S01]  /*0f20*/  F2I.U32.TRUNC.NTZ R3, R0 ;  /* 0x0000000000037305 */ /* 0x000f22000020f000 */
[----:B---3--:R-:W-:-:S05]  /*0f30*/  IADD3 R64, PT, PT, -R64, RZ, RZ ;  /* 0x000000ff40407210 */ /* 0x008fca0007ffe1ff */
[----:B------:R-:W-:Y:S01]  /*0f40*/  IMAD R64, R5, R64, UR6 ;  /* 0x0000000605407e24 */ /* 0x000fe2000f8e0240 */
[----:B----4-:R-:W-:Y:S02]  /*0f50*/  IADD3 R3, PT, PT, -R3, RZ, RZ ;  /* 0x000000ff03037210 */ /* 0x010fe40007ffe1ff */
[----:B------:R-:W-:-:S03]  /*0f60*/  PRMT R0, RZ, 0x7610, R0 ;  /* 0x00007610ff007816 */ /* 0x000fc60000000000 */
[----:B--2---:R-:W-:Y:S01]  /*0f70*/  IMAD R58, R58, R3, R16 ;  /* 0x000000033a3a7224 */ /* 0x004fe200078e0210 */
[----:B------:R-:W-:Y:S06]  /*0f80*/  BRA.U UP4, `(.L_x_17) ;  /* 0x0000000104207547 */ /* 0x000fec000b800000 */
[C---:B------:R-:W-:Y:S02]  /*0f90*/  ISETP.NE.AND P3, PT, R58.reuse, RZ, PT ;  /* 0x000000ff3a00720c */ /* 0x040fe40003f65270 */
[----:B------:R-:W-:Y:S02]  /*0fa0*/  ISETP.NE.AND P1, PT, R58, RZ, PT ;  /* 0x000000ff3a00720c */ /* 0x000fe40003f25270 */
[C---:B------:R-:W-:Y:S02]  /*0fb0*/  ISETP.NE.AND P2, PT, R64.reuse, 0x1, PT ;  /* 0x000000014000780c */ /* 0x040fe40003f45270 */
[----:B------:R-:W-:Y:S02]  /*0fc0*/  SEL R0, RZ, 0x2, P3 ;  /* 0x00000002ff007807 */ /* 0x000fe40001800000 */
[----:B------:R-:W-:Y:S02]  /*0fd0*/  ISETP.EQ.OR P1, PT, R64, RZ, !P1 ;  /* 0x000000ff4000720c */ /* 0x000fe40004f22670 */
[----:B------:R-:W-:-:S02]  /*0fe0*/  SEL R0, R0, 0x2, P2 ;  /* 0x0000000200007807 */ /* 0x000fc40001000000 */
[----:B------:R-:W-:-:S05]  /*0ff0*/  SEL R3, RZ, 0x1, !P1 ;  /* 0x00000001ff037807 */ /* 0x000fca0004800000 */
[----:B------:R-:W-:Y:S02]  /*1000*/  IMAD.IADD R0, R3, 0x1, R0 ;  /* 0x0000000103007824 */ /* 0x000fe400078e0200 */
.L_x_17:
[----:B------:R-:W-:Y:S05]  /*1010*/  @!P0 BRA `(.L_x_18) ;  /* 0x0000000000b88947 */ /* 0x000fea0003800000 */
[----:B------:R-:W2:Y:S01]  /*1020*/  LDC.64 R4, c[0x0][0xc18] ;  /* 0x00030600ff047b82 */ /* 0x000ea20000000a00 */
[----:B------:R-:W-:-:S07]  /*1030*/  ISETP.NE.AND P0, PT, R11, 0x1, PT ;  /* 0x000000010b00780c */ /* 0x000fce0003f05270 */
[----:B------:R-:W3:Y:S08]  /*1040*/  LDC R10, c[0x0][0xc0c] ;  /* 0x00030300ff0a7b82 */ /* 0x000ef00000000800 */
[----:B------:R-:W4:Y:S08]  /*1050*/  LDC R13, c[0x0][0x370] ;  /* 0x0000dc00ff0d7b82 */ /* 0x000f300000000800 */
[----:B------:R-:W1:Y:S01]  /*1060*/  LDC R12, c[0x0][0x374] ;  /* 0x0000dd00ff0c7b82 */ /* 0x000e620000000800 */
[----:B--2---:R-:W-:-:S07]  /*1070*/  ISETP.NE.AND P1, PT, R4, 0x1, PT ;  /* 0x000000010400780c */ /* 0x004fce0003f25270 */
[----:B------:R-:W4:Y:S01]  /*1080*/  LDC.64 R6, c[0x0][0xc10] ;  /* 0x00030400ff067b82 */ /* 0x000f220000000a00 */
[----:B---3--:R-:W-:-:S07]  /*1090*/  ISETP.NE.AND P2, PT, R10, 0x1, PT ;  /* 0x000000010a00780c */ /* 0x008fce0003f45270 */
[----:B------:R-:W2:Y:S08]  /*10a0*/  LDC R9, c[0x0][0xc20] ;  /* 0x00030800ff097b82 */ /* 0x000eb00000000800 */
[----:B------:R-:W3:Y:S01]  /*10b0*/  LDC.64 R2, c[0x0][0xc28] ;  /* 0x00030a00ff027b82 */ /* 0x000ee20000000a00 */
[----:B-1----:R-:W-:-:S04]  /*10c0*/  IMAD.HI.U32 R14, R12, R5, RZ ;  /* 0x000000050c0e7227 */ /* 0x002fc800078e00ff */
[----:B----4-:R-:W-:-:S04]  /*10d0*/  IMAD.HI.U32 R18, R13, R6, RZ ;  /* 0x000000060d127227 */ /* 0x010fc800078e00ff */
[----:B------:R-:W-:Y:S01]  /*10e0*/  IMAD.HI.U32 R20, R19, R6, RZ ;  /* 0x0000000613147227 */ /* 0x000fe200078e00ff */
[----:B------:R-:W-:Y:S02]  /*10f0*/  @P2 SHF.R.U32.HI R13, RZ, R7, R18 ;  /* 0x00000007ff0d2219 */ /* 0x000fe40000011612 */
[----:B--2---:R-:W-:Y:S01]  /*1100*/  @P1 SHF.R.U32.HI R12, RZ, R9, R14 ;  /* 0x00000009ff0c1219 */ /* 0x004fe2000001160e */
[----:B------:R-:W-:Y:S01]  /*1110*/  IMAD.HI.U32 R18, R16, R5, RZ ;  /* 0x0000000510127227 */ /* 0x000fe200078e00ff */
[----:B------:R-:W-:-:S04]  /*1120*/  SHF.R.U32.HI R20, RZ, R7, R20 ;  /* 0x00000007ff147219 */ /* 0x000fc80000011614 */
[----:B------:R-:W-:Y:S01]  /*1130*/  SHF.R.U32.HI R9, RZ, R9, R18 ;  /* 0x00000009ff097219 */ /* 0x000fe20000011612 */
[----:B---3--:R-:W-:Y:S01]  /*1140*/  IMAD.HI.U32 R14, R12, R2, RZ ;  /* 0x000000020c0e7227 */ /* 0x008fe200078e00ff */
[----:B------:R-:W-:Y:S02]  /*1150*/  SEL R5, R19, R20, !P2 ;  /* 0x0000001413057207 */ /* 0x000fe40005000000 */
[----:B------:R-:W-:Y:S01]  /*1160*/  SEL R9, R16, R9, !P1 ;  /* 0x0000000910097207 */ /* 0x000fe20004800000 */
[----:B------:R-:W-:Y:S01]  /*1170*/  IMAD.HI.U32 R6, R13, R2, RZ ;  /* 0x000000020d067227 */ /* 0x000fe200078e00ff */
[-C--:B------:R-:W-:Y:S02]  /*1180*/  @P0 SHF.R.U32.HI R12, RZ, R3.reuse, R14 ;  /* 0x00000003ff0c0219 */ /* 0x080fe4000001160e */
[----:B------:R-:W-:Y:S02]  /*1190*/  IADD3 R7, PT, PT, -R9, RZ, RZ ;  /* 0x000000ff09077210 */ /* 0x000fe40007ffe1ff */
[----:B------:R-:W-:Y:S01]  /*11a0*/  @P0 SHF.R.U32.HI R13, RZ, R3, R6 ;  /* 0x00000003ff0d0219 */ /* 0x000fe20000011606 */
[----:B------:R-:W-:-:S02]  /*11b0*/  IMAD R12, R12, R11, RZ ;  /* 0x0000000b0c0c7224 */ /* 0x000fc400078e02ff */
[----:B------:R-:W-:Y:S02]  /*11c0*/  IMAD R7, R4, R7, R16 ;  /* 0x0000000704077224 */ /* 0x000fe400078e0210 */
[----:B------:R-:W-:Y:S01]  /*11d0*/  IMAD R6, R13, R11, RZ ;  /* 0x0000000b0d067224 */ /* 0x000fe200078e02ff */
[----:B------:R-:W-:-:S04]  /*11e0*/  ISETP.GE.AND P1, PT, R9, R12, PT ;  /* 0x0000000c0900720c */ /* 0x000fc80003f26270 */
[----:B------:R-:W-:Y:S01]  /*11f0*/  ISETP.GE.OR P1, PT, R5, R6, P1 ;  /* 0x000000060500720c */ /* 0x000fe20000f26670 */
[----:B------:R-:W-:-:S05]  /*1200*/  IMAD.HI.U32 R6, R9, R2, RZ ;  /* 0x0000000209067227 */ /* 0x000fca00078e00ff */
[----:B------:R-:W-:-:S04]  /*1210*/  SHF.R.U32.HI R6, RZ, R3, R6 ;  /* 0x00000003ff067219 */ /* 0x000fc80000011606 */
[----:B------:R-:W-:-:S03]  /*1220*/  SEL R6, R9, R6, !P0 ;  /* 0x0000000609067207 */ /* 0x000fc60004000000 */
[----:B------:R-:W-:Y:S01]  /*1230*/  @!P1 IMAD.HI.U32 R12, R5, R2, RZ ;  /* 0x00000002050c9227 */ /* 0x000fe200078e00ff */
[----:B------:R-:W-:-:S04]  /*1240*/  IADD3 R2, PT, PT, -R6, RZ, RZ ;  /* 0x000000ff06027210 */ /* 0x000fc80007ffe1ff */
[----:B------:R-:W-:Y:S01]  /*1250*/  @!P1 SHF.R.U32.HI R12, RZ, R3, R12 ;  /* 0x00000003ff0c9219 */ /* 0x000fe2000001160c */
[----:B------:R-:W-:-:S03]  /*1260*/  IMAD R2, R11, R2, R9 ;  /* 0x000000020b027224 */ /* 0x000fc600078e0209 */
[----:B------:R-:W-:-:S05]  /*1270*/  @!P1 SEL R3, R5, R12, !P0 ;  /* 0x0000000c05039207 */ /* 0x000fca0004000000 */
[--C-:B------:R-:W-:Y:S02]  /*1280*/  @!P1 IMAD.IADD R6, R6, 0x1, -R3.reuse ;  /* 0x0000000106069824 */ /* 0x100fe400078e0a03 */
[----:B------:R-:W-:Y:S01]  /*1290*/  @!P1 IMAD R3, R2, R13, R3 ;  /* 0x0000000d02039224 */ /* 0x000fe200078e0203 */
[----:B------:R-:W-:Y:S01]  /*12a0*/  IADD3 R2, PT, PT, -R5, RZ, RZ ;  /* 0x000000ff05027210 */ /* 0x000fe20007ffe1ff */
[----:B------:R-:W-:Y:S02]  /*12b0*/  @!P1 IMAD R9, R6, R11, R5 ;  /* 0x0000000b06099224 */ /* 0x000fe400078e0205 */
[----:B------:R-:W-:Y:S02]  /*12c0*/  @!P1 IMAD.MOV.U32 R5, RZ, RZ, R3 ;  /* 0x000000ffff059224 */ /* 0x000fe400078e0003 */
[----:B------:R-:W-:Y:S02]  /*12d0*/  IMAD R2, R10, R2, R19 ;  /* 0x000000020a027224 */ /* 0x000fe400078e0213 */
[----:B------:R-:W-:-:S02]  /*12e0*/  IMAD R16, R9, R4, R7 ;  /* 0x0000000409107224 */ /* 0x000fc400078e0207 */
[----:B------:R-:W-:Y:S02]  /*12f0*/  IMAD R19, R5, R10, R2 ;  /* 0x0000000a05137224 */ /* 0x000fe400078e0202 */
.L_x_18:
[----:B------:R-:W-:-:S09]  /*1300*/  UISETP.NE.AND UP3, UPT, UR5, 0x1, UPT ;  /* 0x000000010500788c */ /* 0x000fd2000bf65270 */
[----:B------:R-:W-:Y:S05]  /*1310*/  BRA.U UP3, `(.L_x_19) ;  /* 0x0000000103407547 */ /* 0x000fea000b800000 */
[----:B------:R-:W2:Y:S08]  /*1320*/  LDC.64 R4, c[0x0][0xc10] ;  /* 0x00030400ff047b82 */ /* 0x000eb00000000a00 */
[----:B------:R-:W3:Y:S08]  /*1330*/  LDC.64 R2, c[0x0][0xc18] ;  /* 0x00030600ff027b82 */ /* 0x000ef00000000a00 */
[----:B------:R-:W4:Y:S08]  /*1340*/  LDC R6, c[0x0][0xc20] ;  /* 0x00030800ff067b82 */ /* 0x000f300000000800 */
[----:B------:R-:W1:Y:S01]  /*1350*/  LDC R10, c[0x0][0xc0c] ;  /* 0x00030300ff0a7b82 */ /* 0x000e620000000800 */
[----:B--2---:R-:W-:-:S05]  /*1360*/  IMAD.HI.U32 R4, R19, R4, RZ ;  /* 0x0000000413047227 */ /* 0x004fca00078e00ff */
[----:B------:R-:W-:Y:S01]  /*1370*/  SHF.R.U32.HI R4, RZ, R5, R4 ;  /* 0x00000005ff047219 */ /* 0x000fe20000011604 */
[----:B---3--:R-:W-:Y:S01]  /*1380*/  IMAD.HI.U32 R3, R16, R3, RZ ;  /* 0x0000000310037227 */ /* 0x008fe200078e00ff */
[----:B------:R-:W-:-:S04]  /*1390*/  ISETP.NE.AND P0, PT, R2, 0x1, PT ;  /* 0x000000010200780c */ /* 0x000fc80003f05270 */
[----:B----4-:R-:W-:-:S04]  /*13a0*/  SHF.R.U32.HI R3, RZ, R6, R3 ;  /* 0x00000006ff037219 */ /* 0x010fc80000011603 */
[----:B------:R-:W-:Y:S02]  /*13b0*/  SEL R3, R16, R3, !P0 ;  /* 0x0000000310037207 */ /* 0x000fe40004000000 */
[----:B-1----:R-:W-:-:S04]  /*13c0*/  ISETP.NE.AND P1, PT, R10, 0x1, PT ;  /* 0x000000010a00780c */ /* 0x002fc80003f25270 */
[----:B------:R-:W-:-:S05]  /*13d0*/  SEL R4, R19, R4, !P1 ;  /* 0x0000000413047207 */ /* 0x000fca0004800000 */
[----:B------:R-:W-:Y:S02]  /*13e0*/  IMAD.IADD R5, R3, 0x1, -R4 ;  /* 0x0000000103057824 */ /* 0x000fe400078e0a04 */
[----:B------:R-:W-:Y:S02]  /*13f0*/  IMAD.IADD R3, R4, 0x1, -R3 ;  /* 0x0000000104037824 */ /* 0x000fe400078e0a03 */
[----:B------:R-:W-:Y:S02]  /*1400*/  IMAD R19, R5, R10, R19 ;  /* 0x0000000a05137224 */ /* 0x000fe400078e0213 */
[----:B------:R-:W-:Y:S02]  /*1410*/  IMAD R16, R3, R2, R16 ;  /* 0x0000000203107224 */ /* 0x000fe400078e0210 */
.L_x_19:
[----:B------:R-:W-:Y:S05]  /*1420*/  BRA.U !UP1, `(.L_x_20) ;  /* 0x00000001090c7547 */ /* 0x000fea000b800000 */
[----:B------:R-:W-:Y:S01]  /*1430*/  UCGABAR_WAIT ;  /* 0x0000000000007dc7 */ /* 0x000fe20008000000 */
[----:B------:R-:W-:Y:S01]  /*1440*/  CCTL.IVALL ;  /* 0x00000000ff00798f */ /* 0x000fe20002000000 */
[----:B------:R-:W-:Y:S05]  /*1450*/  BRA `(.L_x_21) ;  /* 0x0000000000047947 */ /* 0x000fea0003800000 */
.L_x_20:
[----:B------:R-:W-:Y:S06]  /*1460*/  BAR.SYNC.DEFER_BLOCKING 0x0 ;  /* 0x0000000000007b1d */ /* 0x000fec0000010000 */
.L_x_21:
[----:B------:R-:W-:Y:S05]  /*1470*/  BRA.U UP2, `(.L_x_22) ;  /* 0x0000001d02d07547 */ /* 0x000fea000b800000 */
[----:B------:R-:W2:Y:S01]  /*1480*/  LDCU UR58, c[0x0][0x394] ;  /* 0x00007280ff3a77ac */ /* 0x000ea20008000800 */
[----:B------:R-:W3:Y:S01]  /*1490*/  LDC R2, c[0x0][0x5d8] ;  /* 0x00017600ff027b82 */ /* 0x000ee20000000800 */
[----:B------:R-:W-:Y:S01]  /*14a0*/  PLOP3.LUT P4, PT, PT, PT, UP6, 0x80, 0x8 ;  /* 0x000000000008781c */ /* 0x000fe20003f8f068 */
[----:B------:R-:W-:Y:S01]  /*14b0*/  IMAD.MOV.U32 R10, RZ, RZ, 0x1 ;  /* 0x00000001ff0a7424 */ /* 0x000fe200078e00ff */
[----:B------:R-:W-:Y:S01]  /*14c0*/  UISETP.NE.AND UP0, UPT, UR4, URZ, UPT ;  /* 0x000000ff0400728c */ /* 0x000fe2000bf05270 */
[----:B------:R-:W-:Y:S01]  /*14d0*/  ISETP.EQ.OR P5, PT, R8, RZ, P6 ;  /* 0x000000ff0800720c */ /* 0x000fe200037a2670 */
[----:B------:R-:W-:Y:S01]  /*14e0*/  USEL UR55, URZ, 0x1, UP5 ;  /* 0x00000001ff377887 */ /* 0x000fe2000a800000 */
[----:B------:R-:W-:Y:S01]  /*14f0*/  PLOP3.LUT P4, PT, P4, PT, PT, 0x8, 0x80 ;  /* 0x000000000080781c */ /* 0x000fe2000278e170 */
[----:B------:R-:W-:Y:S01]  /*1500*/  IMAD.MOV.U32 R8, RZ, RZ, RZ ;  /* 0x000000ffff087224 */ /* 0x000fe200078e00ff */
[----:B------:R-:W4:Y:S01]  /*1510*/  LDC R9, c[0x0][0x370] ;  /* 0x0000dc00ff097b82 */ /* 0x000f220000000800 */
[----:B------:R-:W1:Y:S01]  /*1520*/  LDCU.64 UR62, c[0x0][0x348] ;  /* 0x00006900ff3e77ac */ /* 0x000e620008000a00 */
[----:B------:R-:W-:Y:S01]  /*1530*/  USEL UR55, UR55, 0x2, UP0 ;  /* 0x0000000237377887 */ /* 0x000fe20008000000 */
[----:B------:R-:W-:-:S05]  /*1540*/  UMOV UR56, URZ ;  /* 0x000000ff00387c82 */ /* 0x000fca0008000000 */
[----:B------:R-:W1:Y:S01]  /*1550*/  LDC R0, c[0x0][0x374] ;  /* 0x0000dd00ff007b82 */ /* 0x000e620000000800 */
[----:B--2---:R-:W-:Y:S02]  /*1560*/  UIADD3 UR5, UPT, UPT, UR58, 0x3f, URZ ;  /* 0x0000003f3a057890 */ /* 0x004fe4000fffe0ff */
[----:B------:R-:W-:Y:S02]  /*1570*/  UIADD3 UR4, UPT, UPT, UR58, -0x1, URZ ;  /* 0xffffffff3a047890 */ /* 0x000fe4000fffe0ff */
[----:B------:R-:W-:Y:S02]  /*1580*/  USHF.R.S32.HI UR60, URZ, 0x1f, UR5 ;  /* 0x0000001fff3c7899 */ /* 0x000fe40008011405 */
[----:B------:R-:W-:Y:S01]  /*1590*/  UISETP.GE.U32.AND UP2, UPT, UR4, -0x7f, UPT ;  /* 0xffffff810400788c */ /* 0x000fe2000bf46070 */
[----:B---3--:R-:W-:Y:S01]  /*15a0*/  VIADD R2, R2, 0x7f ;  /* 0x0000007f02027836 */ /* 0x008fe20000000000 */
[----:B------:R-:W-:Y:S02]  /*15b0*/  ULEA.HI UR60, UR60, UR5, URZ, 0x6 ;  /* 0x000000053c3c7291 */ /* 0x000fe4000f8f30ff */
[----:B------:R-:W-:-:S02]  /*15c0*/  UIADD3 UR58, UPT, UPT, UR58, 0x7e, URZ ;  /* 0x0000007e3a3a7890 */ /* 0x000fc4000fffe0ff */
[----:B------:R-:W-:Y:S01]  /*15d0*/  USHF.R.S32.HI UR60, URZ, 0x6, UR60 ;  /* 0x00000006ff3c7899 */ /* 0x000fe2000801143c */
[----:B------:R-:W-:-:S03]  /*15e0*/  SHF.R.S32.HI R15, RZ, 0x1f, R2 ;  /* 0x0000001fff0f7819 */ /* 0x000fc60000011402 */
[----:B------:R-:W-:Y:S01]  /*15f0*/  UISETP.LT.U32.AND UP1, UPT, UR60, 0x8, UPT ;  /* 0x000000083c00788c */ /* 0x000fe2000bf21070 */
[----:B------:R-:W-:-:S03]  /*1600*/  LEA.HI R15, R15, R2, RZ, 0x7 ;  /* 0x000000020f0f7211 */ /* 0x000fc600078f38ff */
[----:B------:R-:W-:Y:S01]  /*1610*/  USEL UR59, UR60, 0x8, UP1 ;  /* 0x000000083c3b7887 */ /* 0x000fe20008800000 */
[----:B------:R-:W-:-:S03]  /*1620*/  SHF.R.S32.HI R15, RZ, 0x7, R15 ;  /* 0x00000007ff0f7819 */ /* 0x000fc6000001140f */
[----:B------:R-:W-:Y:S02]  /*1630*/  UIADD3 UR54, UPT, UPT, UR59, -0x1, URZ ;  /* 0xffffffff3b367890 */ /* 0x000fe4000fffe0ff */
[----:B------:R-:W-:Y:S02]  /*1640*/  @UP2 UIADD3 UR54, UPT, UPT, UR59, URZ, URZ ;  /* 0x000000ff3b362290 */ /* 0x000fe4000fffe0ff */
[----:B------:R-:W-:Y:S02]  /*1650*/  UIADD3 UR57, UPT, UPT, UR60, -UR59, URZ ;  /* 0x8000003b3c397290 */ /* 0x000fe4000fffe0ff */
[----:B-1--4-:R-:W-:-:S12]  /*1660*/  UIADD3 UR54, UPT, UPT, UR54, 0x1, URZ ;  /* 0x0000000136367890 */ /* 0x012fd8000fffe0ff */
.L_x_40:
[-C--:B------:R-:W-:Y:S01]  /*1670*/  IABS R5, R15.reuse ;  /* 0x0000000f00057213 */ /* 0x080fe20000000000 */
[----:B-1----:R-:W1:Y:S01]  /*1680*/  LDC R7, c[0x0][0x5dc] ;  /* 0x00017700ff077b82 */ /* 0x002e620000000800 */
[----:B------:R-:W-:Y:S01]  /*1690*/  IABS R2, R16 ;  /* 0x0000001000027213 */ /* 0x000fe20000000000 */
[----:B------:R-:W-:Y:S01]  /*16a0*/  UMOV UR4, 0x400 ;  /* 0x0000040000047882 */ /* 0x000fe20000000000 */
[----:B------:R-:W2:Y:S01]  /*16b0*/  I2F.RP R6, R5 ;  /* 0x0000000500067306 */ /* 0x000ea20000209400 */
[----:B------:R-:W-:Y:S01]  /*16c0*/  IABS R3, R15 ;  /* 0x0000000f00037213 */ /* 0x000fe20000000000 */
[----:B------:R-:W-:Y:S01]  /*16d0*/  UISETP.GE.U32.AND UP0, UPT, UR58, 0x7f, UPT ;  /* 0x0000007f3a00788c */ /* 0x000fe2000bf06070 */
[----:B------:R-:W-:Y:S01]  /*16e0*/  R2UR UR46, R19 ;  /* 0x00000000132e72ca */ /* 0x000fe200000e0000 */
[----:B------:R-:W-:Y:S01]  /*16f0*/  UMOV UR33, URZ ;  /* 0x000000ff00217c82 */ /* 0x000fe20008000000 */
[----:B------:R-:W-:Y:S01]  /*1700*/  IADD3 R3, PT, PT, RZ, -R3, RZ ;  /* 0x80000003ff037210 */ /* 0x000fe20007ffe0ff */
[----:B------:R-:W3:Y:S02]  /*1710*/  S2UR UR53, SR_CgaCtaId ;  /* 0x00000000003579c3 */ /* 0x000ee40000008800 */
[----:B--2---:R-:W2:Y:S08]  /*1720*/  MUFU.RCP R20, R6 ;  /* 0x0000000600147308 */ /* 0x004eb00000001000 */
[----:B------:R-:W-:Y:S01]  /*1730*/  USHF.L.U32 UR46, UR46, 0x6, URZ ;  /* 0x000000062e2e7899 */ /* 0x000fe200080006ff */
[----:B-1----:R-:W-:-:S04]  /*1740*/  IABS R12, R7 ;  /* 0x00000007000c7213 */ /* 0x002fc80000000000 */
[----:B------:R-:W1:Y:S01]  /*1750*/  I2F.RP R6, R12 ;  /* 0x0000000c00067306 */ /* 0x000e620000209400 */
[----:B---3--:R-:W-:Y:S01]  /*1760*/  ULEA UR53, UR53, UR4, 0x18 ;  /* 0x0000000435357291 */ /* 0x008fe2000f8ec0ff */
[----:B--2---:R-:W-:-:S03]  /*1770*/  VIADD R20, R20, 0xffffffe ;  /* 0x0ffffffe14147836 */ /* 0x004fc60000000000 */
[----:B------:R-:W-:-:S03]  /*1780*/  ULEA UR4, UR56, UR53, 0x3 ;  /* 0x0000003538047291 */ /* 0x000fc6000f8e18ff */
[----:B------:R-:W2:Y:S08]  /*1790*/  F2I.FTZ.U32.TRUNC.NTZ R21, R20 ;  /* 0x0000001400157305 */ /* 0x000eb0000021f000 */
[----:B-1----:R-:W1:Y:S01]  /*17a0*/  MUFU.RCP R6, R6 ;  /* 0x0000000600067308 */ /* 0x002e620000001000 */
[----:B--2---:R-:W-:Y:S02]  /*17b0*/  IMAD.MOV R4, RZ, RZ, -R21 ;  /* 0x000000ffff047224 */ /* 0x004fe400078e0a15 */
[----:B------:R-:W-:-:S02]  /*17c0*/  IMAD.MOV.U32 R20, RZ, RZ, RZ ;  /* 0x000000ffff147224 */ /* 0x000fc400078e00ff */
[----:B------:R-:W-:-:S04]  /*17d0*/  IMAD R17, R4, R5, RZ ;  /* 0x0000000504117224 */ /* 0x000fc800078e02ff */
[----:B------:R-:W-:-:S04]  /*17e0*/  IMAD.HI.U32 R17, R21, R17, R20 ;  /* 0x0000001115117227 */ /* 0x000fc800078e0014 */
[----:B-1----:R-:W-:Y:S02]  /*17f0*/  VIADD R20, R6, 0xffffffe ;  /* 0x0ffffffe06147836 */ /* 0x002fe40000000000 */
[----:B------:R-:W-:Y:S02]  /*1800*/  IMAD.HI.U32 R4, R17, R2, RZ ;  /* 0x0000000211047227 */ /* 0x000fe400078e00ff */
[----:B------:R-:W1:Y:S02]  /*1810*/  F2I.FTZ.U32.TRUNC.NTZ R21, R20 ;  /* 0x0000001400157305 */ /* 0x000e64000021f000 */
[----:B------:R-:W-:-:S05]  /*1820*/  IMAD R2, R4, R3, R2 ;  /* 0x0000000304027224 */ /* 0x000fca00078e0202 */
[----:B------:R-:W-:Y:S01]  /*1830*/  ISETP.GT.U32.AND P1, PT, R5, R2, PT ;  /* 0x000000020500720c */ /* 0x000fe20003f24070 */
[----:B-1----:R-:W-:Y:S02]  /*1840*/  IMAD.MOV R3, RZ, RZ, -R21 ;  /* 0x000000ffff037224 */ /* 0x002fe400078e0a15 */
[----:B------:R-:W-:Y:S02]  /*1850*/  IMAD.MOV.U32 R20, RZ, RZ, RZ ;  /* 0x000000ffff147224 */ /* 0x000fe400078e00ff */
[----:B------:R-:W-:-:S08]  /*1860*/  IMAD R6, R3, R12, RZ ;  /* 0x0000000c03067224 */ /* 0x000fd000078e02ff */
[----:B------:R-:W-:Y:S01]  /*1870*/  @!P1 IADD3 R4, PT, PT, R4, 0x1, RZ ;  /* 0x0000000104049810 */ /* 0x000fe20007ffe0ff */
[----:B------:R-:W-:Y:S01]  /*1880*/  @!P1 IMAD.IADD R2, R2, 0x1, -R5 ;  /* 0x0000000102029824 */ /* 0x000fe200078e0a05 */
[----:B------:R-:W-:Y:S01]  /*1890*/  ISETP.NE.AND P1, PT, R15, RZ, PT ;  /* 0x000000ff0f00720c */ /* 0x000fe20003f25270 */
[----:B------:R-:W-:-:S03]  /*18a0*/  IMAD.HI.U32 R21, R21, R6, R20 ;  /* 0x0000000615157227 */ /* 0x000fc600078e0014 */
[----:B------:R-:W-:Y:S02]  /*18b0*/  ISETP.GE.U32.AND P2, PT, R2, R5, PT ;  /* 0x000000050200720c */ /* 0x000fe40003f46070 */
[----:B------:R-:W-:Y:S01]  /*18c0*/  LOP3.LUT R2, R16, R15, RZ, 0x3c, !PT ;  /* 0x0000000f10027212 */ /* 0x000fe200078e3cff */
[----:B------:R-:W1:Y:S03]  /*18d0*/  LDC R5, c[0x0][0x5e0] ;  /* 0x00017800ff057b82 */ /* 0x000e660000000800 */
[----:B------:R-:W-:-:S07]  /*18e0*/  ISETP.GE.AND P0, PT, R2, RZ, PT ;  /* 0x000000ff0200720c */ /* 0x000fce0003f06270 */
[----:B------:R-:W-:-:S06]  /*18f0*/  @P2 VIADD R4, R4, 0x1 ;  /* 0x0000000104042836 */ /* 0x000fcc0000000000 */
[----:B------:R-:W-:Y:S02]  /*1900*/  @!P0 IADD3 R4, PT, PT, -R4, RZ, RZ ;  /* 0x000000ff04048210 */ /* 0x000fe40007ffe1ff */
[----:B------:R-:W-:-:S04]  /*1910*/  @!P1 LOP3.LUT R4, RZ, R15, RZ, 0x33, !PT ;  /* 0x0000000fff049212 */ /* 0x000fc800078e33ff */
[----:B------:R-:W-:Y:S02]  /*1920*/  IABS R3, R4 ;  /* 0x0000000400037213 */ /* 0x000fe40000000000 */
[----:B-1----:R-:W-:-:S03]  /*1930*/  IABS R2, R5 ;  /* 0x0000000500027213 */ /* 0x002fc60000000000 */
[----:B------:R-:W-:Y:S01]  /*1940*/  IMAD.MOV.U32 R14, RZ, RZ, R3 ;  /* 0x000000ffff0e7224 */ /* 0x000fe200078e0003 */
[----:B------:R-:W1:Y:S03]  /*1950*/  I2F.RP R17, R2 ;  /* 0x0000000200117306 */ /* 0x000e660000209400 */
[----:B------:R-:W-:-:S05]  /*1960*/  IMAD.HI.U32 R6, R21, R14, RZ ;  /* 0x0000000e15067227 */ /* 0x000fca00078e00ff */
[----:B------:R-:W-:-:S05]  /*1970*/  IADD3 R3, PT, PT, -R6, RZ, RZ ;  /* 0x000000ff06037210 */ /* 0x000fca0007ffe1ff */
[----:B------:R-:W-:Y:S01]  /*1980*/  IMAD R3, R12, R3, R14 ;  /* 0x000000030c037224 */ /* 0x000fe200078e020e */
[----:B------:R-:W-:Y:S01]  /*1990*/  SHF.L.U32 R14, R10, 0x1f, RZ ;  /* 0x0000001f0a0e7819 */ /* 0x000fe200000006ff */
[----:B-1----:R-:W1:Y:S03]  /*19a0*/  MUFU.RCP R17, R17 ;  /* 0x0000001100117308 */ /* 0x002e660000001000 */
[----:B------:R-:W-:-:S13]  /*19b0*/  ISETP.GT.U32.AND P1, PT, R12, R3, PT ;  /* 0x000000030c00720c */ /* 0x000fda0003f24070 */
[----:B------:R-:W-:Y:S01]  /*19c0*/  @!P1 IMAD.IADD R3, R3, 0x1, -R12 ;  /* 0x0000000103039824 */ /* 0x000fe200078e0a0c */
[----:B------:R-:W-:Y:S01]  /*19d0*/  @!P1 IADD3 R6, PT, PT, R6, 0x1, RZ ;  /* 0x0000000106069810 */ /* 0x000fe20007ffe0ff */
[----:B-1----:R-:W-:Y:S01]  /*19e0*/  VIADD R20, R17, 0xffffffe ;  /* 0x0ffffffe11147836 */ /* 0x002fe20000000000 */
[----:B------:R-:W-:Y:S02]  /*19f0*/  ISETP.NE.AND P1, PT, R7, RZ, PT ;  /* 0x000000ff0700720c */ /* 0x000fe40003f25270 */
[----:B------:R-:W-:Y:S01]  /*1a00*/  ISETP.GE.U32.AND P2, PT, R3, R12, PT ;  /* 0x0000000c0300720c */ /* 0x000fe20003f46070 */
[----:B------:R-:W1:Y:S01]  /*1a10*/  F2I.FTZ.U32.TRUNC.NTZ R21, R20 ;  /* 0x0000001400157305 */ /* 0x000e62000021f000 */
[----:B------:R-:W-:-:S04]  /*1a20*/  LOP3.LUT R3, R4, R7, RZ, 0x3c, !PT ;  /* 0x0000000704037212 */ /* 0x000fc800078e3cff */
[----:B------:R-:W-:-:S07]  /*1a30*/  ISETP.GE.AND P0, PT, R3, RZ, PT ;  /* 0x000000ff0300720c */ /* 0x000fce0003f06270 */
[----:B------:R-:W-:Y:S01]  /*1a40*/  @P2 VIADD R6, R6, 0x1 ;  /* 0x0000000106062836 */ /* 0x000fe20000000000 */
[----:B------:R2:W3:Y:S01]  /*1a50*/  SYNCS.PHASECHK.TRANS64.TRYWAIT P2, [UR4+0x40], R14 ;  /* 0x0000400eff0075a7 */ /* 0x0004e20008041104 */
[----:B-1----:R-:W-:Y:S02]  /*1a60*/  IMAD.MOV R3, RZ, RZ, -R21 ;  /* 0x000000ffff037224 */ /* 0x002fe400078e0a15 */
[----:B------:R-:W-:Y:S02]  /*1a70*/  IMAD.MOV.U32 R20, RZ, RZ, RZ ;  /* 0x000000ffff147224 */ /* 0x000fe400078e00ff */
[----:B------:R-:W-:Y:S01]  /*1a80*/  @!P0 IADD3 R6, PT, PT, -R6, RZ, RZ ;  /* 0x000000ff06068210 */ /* 0x000fe20007ffe1ff */
[----:B------:R-:W-:Y:S01]  /*1a90*/  IMAD R12, R3, R2, RZ ;  /* 0x00000002030c7224 */ /* 0x000fe200078e02ff */
[----:B------:R-:W-:-:S03]  /*1aa0*/  @!P1 LOP3.LUT R6, RZ, R7, RZ, 0x33, !PT ;  /* 0x00000007ff069212 */ /* 0x000fc600078e33ff */
[----:B------:R-:W-:Y:S01]  /*1ab0*/  IMAD.HI.U32 R17, R21, R12, R20 ;  /* 0x0000000c15117227 */ /* 0x000fe200078e0014 */
[----:B------:R-:W-:-:S05]  /*1ac0*/  IABS R3, R6 ;  /* 0x0000000600037213 */ /* 0x000fca0000000000 */
[----:B------:R-:W-:-:S04]  /*1ad0*/  IMAD.MOV.U32 R12, RZ, RZ, R3 ;  /* 0x000000ffff0c7224 */ /* 0x000fc800078e0003 */
[----:B------:R-:W-:-:S05]  /*1ae0*/  IMAD.HI.U32 R17, R17, R12, RZ ;  /* 0x0000000c11117227 */ /* 0x000fca00078e00ff */
[----:B------:R-:W-:-:S05]  /*1af0*/  IADD3 R3, PT, PT, -R17, RZ, RZ ;  /* 0x000000ff11037210 */ /* 0x000fca0007ffe1ff */
[----:B------:R-:W-:-:S05]  /*1b00*/  IMAD R3, R2, R3, R12 ;  /* 0x0000000302037224 */ /* 0x000fca00078e020c */
[----:B------:R-:W-:-:S13]  /*1b10*/  ISETP.GT.U32.AND P1, PT, R2, R3, PT ;  /* 0x000000030200720c */ /* 0x000fda0003f24070 */
[----:B------:R-:W-:Y:S01]  /*1b20*/  @!P1 IMAD.IADD R3, R3, 0x1, -R2 ;  /* 0x0000000103039824 */ /* 0x000fe200078e0a02 */
[----:B------:R-:W-:Y:S02]  /*1b30*/  @!P1 IADD3 R17, PT, PT, R17, 0x1, RZ ;  /* 0x0000000111119810 */ /* 0x000fe40007ffe0ff */
[----:B------:R-:W-:Y:S02]  /*1b40*/  ISETP.NE.AND P1, PT, R5, RZ, PT ;  /* 0x000000ff0500720c */ /* 0x000fe40003f25270 */
[----:B------:R-:W-:Y:S01]  /*1b50*/  ISETP.GE.U32.AND P3, PT, R3, R2, PT ;  /* 0x000000020300720c */ /* 0x000fe20003f66070 */
[----:B------:R-:W-:Y:S01]  /*1b60*/  IMAD.MOV R2, RZ, RZ, -R4 ;  /* 0x000000ffff027224 */ /* 0x000fe200078e0a04 */
[----:B------:R-:W-:-:S03]  /*1b70*/  LOP3.LUT R3, R6, R5, RZ, 0x3c, !PT ;  /* 0x0000000506037212 */ /* 0x000fc600078e3cff */
[----:B------:R-:W-:Y:S01]  /*1b80*/  IMAD R2, R15, R2, R16 ;  /* 0x000000020f027224 */ /* 0x000fe200078e0210 */
[----:B------:R-:W-:Y:S02]  /*1b90*/  ISETP.GE.AND P0, PT, R3, RZ, PT ;  /* 0x000000ff0300720c */ /* 0x000fe40003f06270 */
[----:B------:R-:W-:Y:S02]  /*1ba0*/  IADD3 R3, PT, PT, -R6, RZ, RZ ;  /* 0x000000ff06037210 */ /* 0x000fe40007ffe1ff */
[----:B------:R-:W-:-:S03]  /*1bb0*/  R2UR UR26, R2 ;  /* 0x00000000021a72ca */ /* 0x000fc600000e0000 */
[----:B------:R-:W-:Y:S02]  /*1bc0*/  @P3 VIADD R17, R17, 0x1 ;  /* 0x0000000111113836 */ /* 0x000fe40000000000 */
[----:B------:R-:W-:-:S04]  /*1bd0*/  IMAD R7, R7, R3, R4 ;  /* 0x0000000307077224 */ /* 0x000fc800078e0204 */
[----:B------:R-:W-:Y:S01]  /*1be0*/  @!P0 IMAD.MOV R17, RZ, RZ, -R17 ;  /* 0x000000ffff118224 */ /* 0x000fe200078e0a11 */
[----:B------:R-:W-:-:S03]  /*1bf0*/  @!P1 LOP3.LUT R17, RZ, R5, RZ, 0x33, !PT ;  /* 0x00000005ff119212 */ /* 0x000fc600078e33ff */
[----:B------:R-:W-:Y:S02]  /*1c00*/  USHF.L.U32 UR26, UR26, 0x7, URZ ;  /* 0x000000071a1a7899 */ /* 0x000fe400080006ff */
[----:B------:R-:W-:-:S04]  /*1c10*/  IMAD.MOV R2, RZ, RZ, -R17 ;  /* 0x000000ffff027224 */ /* 0x000fc800078e0a11 */
[----:B------:R-:W-:Y:S01]  /*1c20*/  IMAD R6, R5, R2, R6 ;  /* 0x0000000205067224 */ /* 0x000fe200078e0206 */
[----:B--2---:R-:W-:Y:S06]  /*1c30*/  BRA.U !UP0, `(.L_x_23) ;  /* 0x0000000508a07547 */ /* 0x004fec000b800000 */
[----:B------:R-:W1:Y:S01]  /*1c40*/  LDC.64 R2, c[0x0][0x5f8] ;  /* 0x00017e00ff027b82 */ /* 0x000e620000000a00 */
[----:B------:R-:W2:Y:S01]  /*1c50*/  LDCU UR5, c[0x0][0x5c8] ;  /* 0x0000b900ff0577ac */ /* 0x000ea20008000800 */
[----:B------:R-:W1:Y:S06]  /*1c60*/  LDCU.64 UR8, c[0x0][0x5c0] ;  /* 0x0000b800ff0877ac */ /* 0x000e6c0008000a00 */
[----:B------:R-:W2:Y:S01]  /*1c70*/  LDC R4, c[0x0][0x600] ;  /* 0x00018000ff047b82 */ /* 0x000ea20000000800 */
[----:B------:R-:W4:Y:S01]  /*1c80*/  LDCU UR37, c[0x0][0x5a8] ;  /* 0x0000b500ff2577ac */ /* 0x000f220008000800 */
[----:B------:R-:W1:Y:S01]  /*1c90*/  LDCU UR36, c[0x0][0x59c] ;  /* 0x0000b380ff2477ac */ /* 0x000e620008000800 */
[----:B------:R-:W1:Y:S01]  /*1ca0*/  LDCU UR35, c[0x0][0x590] ;  /* 0x0000b200ff2377ac */ /* 0x000e620008000800 */
[----:B------:R-:W1:Y:S02]  /*1cb0*/  LDCU UR34, c[0x0][0x594] ;  /* 0x0000b280ff2277ac */ /* 0x000e640008000800 */
[----:B-1----:R-:W-:Y:S01]  /*1cc0*/  IMAD R2, R7, UR8, R2 ;  /* 0x0000000807027c24 */ /* 0x002fe2000f8e0202 */
[----:B------:R-:W1:Y:S01]  /*1cd0*/  LDCU UR31, c[0x0][0x598] ;  /* 0x0000b300ff1f77ac */ /* 0x000e620008000800 */
[----:B------:R-:W-:Y:S01]  /*1ce0*/  IMAD R5, R6, UR9, R3 ;  /* 0x0000000906057c24 */ /* 0x000fe2000f8e0203 */
[----:B------:R-:W1:Y:S01]  /*1cf0*/  LDCU UR23, c[0x0][0x5ac] ;  /* 0x0000b580ff1777ac */ /* 0x000e620008000800 */
[----:B--2---:R-:W-:Y:S01]  /*1d00*/  IMAD R4, R17, UR5, R4 ;  /* 0x0000000511047c24 */ /* 0x004fe2000f8e0204 */
[----:B------:R-:W2:Y:S01]  /*1d10*/  LDCU UR22, c[0x0][0x5b0] ;  /* 0x0000b600ff1677ac */ /* 0x000ea20008000800 */
[----:B------:R-:W1:Y:S01]  /*1d20*/  LDCU UR15, c[0x0][0x5cc] ;  /* 0x0000b980ff0f77ac */ /* 0x000e620008000800 */
[----:B------:R-:W1:Y:S01]  /*1d30*/  LDCU UR4, c[0x0][0x5ec] ;  /* 0x0000bd80ff0477ac */ /* 0x000e620008000800 */
[----:B------:R-:W1:Y:S01]  /*1d40*/  LDCU.64 UR20, c[0x0][0x5a0] ;  /* 0x0000b400ff1477ac */ /* 0x000e620008000a00 */
[----:B------:R-:W1:Y:S01]  /*1d50*/  LDCU.64 UR18, c[0x0][0x5d0] ;  /* 0x0000ba00ff1277ac */ /* 0x000e620008000a00 */
[----:B------:R-:W1:Y:S01]  /*1d60*/  LDCU.64 UR6, c[0x0][0x5f0] ;  /* 0x0000be00ff0677ac */ /* 0x000e620008000a00 */
[----:B------:R-:W-:Y:S01]  /*1d70*/  UIADD3 UR10, UPT, UPT, UR26, 0x40, URZ ;  /* 0x000000401a0a7890 */ /* 0x000fe2000fffe0ff */
[----:B------:R-:W-:Y:S01]  /*1d80*/  UMOV UR38, URZ ;  /* 0x000000ff00267c82 */ /* 0x000fe20008000000 */
[----:B----4-:R-:W-:-:S10]  /*1d90*/  UMOV UR64, UR56 ;  /* 0x0000003800407c82 */ /* 0x010fd40008000000 */
.L_x_29:
[----:B------:R-:W-:Y:S01]  /*1da0*/  @!P6 MOV R12, 0x6000 ;  /* 0x00006000000ce802 */ /* 0x000fe20000000f00 */
[----:B------:R-:W-:Y:S01]  /*1db0*/  ULEA UR45, UR64, UR53, 0x3 ;  /* 0x00000035402d7291 */ /* 0x000fe2000f8e18ff */
[----:B--23--:R-:W-:Y:S11]  /*1dc0*/  @P2 BRA `(.L_x_24) ;  /* 0x00000000000c2947 */ /* 0x00cff60003800000 */
[----:B------:R-:W-:Y:S04]  /*1dd0*/  SHF.L.U32 R14, R10, 0x1f, RZ ;  /* 0x0000001f0a0e7819 */ /* 0x000fe800000006ff */
[----:B------:R-:W3:Y:S02]  /*1de0*/  SYNCS.PHASECHK.TRANS64.TRYWAIT P0, [UR45+0x40], R14 ;  /* 0x0000400eff0075a7 */ /* 0x000ee4000800112d */
[----:B---3--:R-:W-:Y:S05]  /*1df0*/  @!P0 BRA `(.L_x_25) ;  /* 0x0000007400648947 */ /* 0x008fea0003800000 */
.L_x_24:
[----:B------:R4:W-:Y:S01]  /*1e00*/  @!P6 SYNCS.ARRIVE.TRANS64 RZ, [UR45], R12 ;  /* 0x0000000cffffe9a7 */ /* 0x0009e2000800002d */
[----:B------:R-:W-:Y:S04]  /*1e10*/  ULOP3.LUT UR5, UR55, 0x2, URZ, 0xfc, !UPT ;  /* 0x0000000237057892 */ /* 0x000fe8000f8efcff */
[----:B------:R-:W-:Y:S09]  /*1e20*/  UISETP.NE.AND UP0, UPT, UR5, 0x2, UPT ;  /* 0x000000020500788c */ /* 0x000ff2000bf05270 */
[----:B------:R-:W-:Y:S05]  /*1e30*/  BRA.U UP0, `(.L_x_26) ;  /* 0x0000000100047547 */ /* 0x000fea000b800000 */
[----:B-12---:R-:W-:Y:S05]  /*1e40*/  BPT.TRAP 0x1 ;  /* 0x000000040000795c */ /* 0x006fea0000300000 */
.L_x_26:
[----:B------:R-:W-:Y:S04]  /*1e50*/  BSSY.RECONVERGENT B0, `(.L_x_27) ;  /* 0x0000003000007945 */ /* 0x000fe80003800200 */
[----:B------:R-:W-:Y:S05]  /*1e60*/  @P5 BRA `(.L_x_28) ;  /* 0x0000000000045947 */ /* 0x000fea0003800000 */
[----:B-12---:R-:W-:Y:S05]  /*1e70*/  BPT.TRAP 0x1 ;  /* 0x000000040000795c */ /* 0x006fea0000300000 */
.L_x_28:
[----:B-12---:R-:W-:Y:S05]  /*1e80*/  BSYNC.RECONVERGENT B0 ;  /* 0x0000000000007941 */ /* 0x006fea0003800200 */
.L_x_27:
[----:B------:R-:W-:Y:S01]  /*1e90*/  UIADD3 UR56, UPT, UPT, UR64, 0x1, URZ ;  /* 0x0000000140387890 */ /* 0x000fe2000fffe0ff */
[----:B---3--:R-:W-:Y:S01]  /*1ea0*/  IMAD.MOV.U32 R3, RZ, RZ, 0x3 ;  /* 0x00000003ff037424 */ /* 0x008fe200078e00ff */
[----:B------:R-:W-:Y:S02]  /*1eb0*/  USHF.L.U32 UR47, UR38, 0x6, URZ ;  /* 0x00000006262f7899 */ /* 0x000fe400080006ff */
[----:B------:R-:W-:Y:S02]  /*1ec0*/  UISETP.NE.AND UP0, UPT, UR56, 0x8, UPT ;  /* 0x000000083800788c */ /* 0x000fe4000bf05270 */
[----:B------:R-:W-:Y:S02]  /*1ed0*/  ULOP3.LUT UR5, UR47, UR32, URZ, 0xfc, !UPT ;  /* 0x000000202f057292 */ /* 0x000fe4000f8efcff */
[----:B------:R-:W-:Y:S02]  /*1ee0*/  USEL UR9, URZ, 0x1, UP0 ;  /* 0x00000001ff097887 */ /* 0x000fe40008000000 */
[----:B------:R-:W-:Y:S01]  /*1ef0*/  USEL UR56, UR56, URZ, UP0 ;  /* 0x000000ff38387287 */ /* 0x000fe20008000000 */
[----:B------:R-:W-:Y:S03]  /*1f00*/  ELECT P0, URZ, PT ;  /* 0x0000000000ff782f */ /* 0x000fe60003800000 */
[----:B------:R-:W-:Y:S01]  /*1f10*/  ULEA UR8, UR56, UR53, 0x3 ;  /* 0x0000003538087291 */ /* 0x000fe2000f8e18ff */
[----:B------:R-:W-:Y:S01]  /*1f20*/  LOP3.LUT R10, R10, UR9, RZ, 0x3c, !PT ;  /* 0x000000090a0a7c12 */ /* 0x000fe2000f8e3cff */
[----:B------:R-:W-:Y:S02]  /*1f30*/  UIMAD.WIDE.U32 UR16, UR5, UR34, URZ ;  /* 0x00000022051072a5 */ /* 0x000fe4000f8e00ff */
[----:B------:R-:W-:Y:S01]  /*1f40*/  UISETP.NE.AND UP2, UPT, UR35, 0x1, UPT ;  /* 0x000000012300788c */ /* 0x000fe2000bf45270 */
[----:B------:R-:W-:Y:S01]  /*1f50*/  SHF.L.U32 R14, R10, 0x1f, RZ ;  /* 0x0000001f0a0e7819 */ /* 0x000fe200000006ff */
[----:B------:R-:W-:Y:S02]  /*1f60*/  USHF.R.U32.HI UR16, URZ, UR31, UR17 ;  /* 0x0000001fff107299 */ /* 0x000fe40008011611 */
[----:B------:R-:W-:Y:S01]  /*1f70*/  UISETP.NE.AND UP3, UPT, UR36, 0x1, UPT ;  /* 0x000000012400788c */ /* 0x000fe2000bf65270 */
[----:B------:R1:W2:Y:S01]  /*1f80*/  SYNCS.PHASECHK.TRANS64.TRYWAIT P2, [UR8+0x40], R14 ;  /* 0x0000400eff0075a7 */ /* 0x0002a20008041108 */
[----:B------:R-:W-:Y:S01]  /*1f90*/  USEL UR16, UR5, UR16, !UP2 ;  /* 0x0000001005107287 */ /* 0x000fe2000d000000 */
[----:B------:R-:W-:Y:S01]  /*1fa0*/  @P0 IMAD.U32 R19, R5, 0x20, R2 ;  /* 0x0000002005130824 */ /* 0x000fe200078e0002 */
[----:B------:R-:W-:Y:S01]  /*1fb0*/  UISETP.NE.AND UP2, UPT, UR37, 0x1, UPT ;  /* 0x000000012500788c */ /* 0x000fe2000bf45270 */
[----:B------:R-:W-:Y:S01]  /*1fc0*/  @P0 R2UR UR12, R3 ;  /* 0x00000000030c02ca */ /* 0x000fe200000e0000 */
[----:B------:R-:W-:Y:S01]  /*1fd0*/  UIMAD.WIDE.U32 UR40, UR16, UR20, URZ ;  /* 0x00000014102872a5 */ /* 0x000fe2000f8e00ff */
[----:B------:R-:W-:Y:S01]  /*1fe0*/  @P0 IMAD.U32 R19, R4, 0x400, R19 ;  /* 0x0000040004130824 */ /* 0x000fe200078e0013 */
[----:B------:R-:W-:Y:S02]  /*1ff0*/  UIADD3 UR33, UPT, UPT, -UR16, URZ, URZ ;  /* 0x000000ff10217290 */ /* 0x000fe4000fffe1ff */
[----:B------:R-:W-:Y:S02]  /*2000*/  USHF.R.U32.HI UR17, URZ, UR21, UR41 ;  /* 0x00000015ff117299 */ /* 0x000fe40008011629 */
[----:B------:R-:W-:Y:S01]  /*2010*/  USHF.L.U32 UR11, UR64, 0xd, URZ ;  /* 0x0000000d400b7899 */ /* 0x000fe200080006ff */
[----:B------:R-:W-:Y:S01]  /*2020*/  @P0 R2UR UR13, R19 ;  /* 0x00000000130d02ca */ /* 0x000fe200000e0000 */
[----:B------:R-:W-:Y:S02]  /*2030*/  USEL UR17, UR16, UR17, !UP3 ;  /* 0x0000001110117287 */ /* 0x000fe4000d800000 */
[----:B------:R-:W-:Y:S02]  /*2040*/  UIADD3 UR48, UP1, UPT, UR62, 0x80, URZ ;  /* 0x000000803e307890 */ /* 0x000fe4000ff3e0ff */
[----:B------:R-:W-:Y:S01]  /*2050*/  UIMAD.WIDE.U32 UR40, UR17, UR23, URZ ;  /* 0x00000017112872a5 */ /* 0x000fe2000f8e00ff */
[----:B------:R-:W-:Y:S01]  /*2060*/  IMAD.U32 R3, RZ, RZ, UR12 ;  /* 0x0000000cff037e24 */ /* 0x000fe2000f8e00ff */
[----:B------:R-:W-:Y:S02]  /*2070*/  UIADD3 UR39, UPT, UPT, -UR17, URZ, URZ ;  /* 0x000000ff11277290 */ /* 0x000fe4000fffe1ff */
[----:B------:R-:W-:Y:S02]  /*2080*/  USHF.R.U32.HI UR30, URZ, UR22, UR41 ;  /* 0x00000016ff1e7299 */ /* 0x000fe40008011629 */
[----:B------:R-:W-:Y:S02]  /*2090*/  UIMAD UR5, UR35, UR33, UR5 ;  /* 0x00000021230572a4 */ /* 0x000fe4000f8e0205 */
[----:B------:R-:W-:Y:S01]  /*20a0*/  USEL UR30, UR17, UR30, !UP2 ;  /* 0x0000001e111e7287 */ /* 0x000fe2000d000000 */
[----:B----4-:R-:W-:Y:S01]  /*20b0*/  IMAD.U32 R12, RZ, RZ, UR13 ;  /* 0x0000000dff0c7e24 */ /* 0x010fe2000f8e00ff */
[----:B------:R-:W-:Y:S02]  /*20c0*/  ULOP3.LUT UR8, UR11, UR52, URZ, 0xfc, !UPT ;  /* 0x000000340b087292 */ /* 0x000fe4000f8efcff */
[----:B------:R-:W-:Y:S02]  /*20d0*/  UIADD3.X UR49, UPT, UPT, URZ, UR63, URZ, UP1, !UPT ;  /* 0x0000003fff317290 */ /* 0x000fe40008ffe4ff */
[----:B------:R-:W-:Y:S01]  /*20e0*/  UIADD3 UR44, UPT, UPT, UR53, 0x4400, UR11 ;  /* 0x00004400352c7890 */ /* 0x000fe2000fffe00b */
[----:B------:R-:W-:Y:S01]  /*20f0*/  @P0 PRMT R3, R12, 0x5410, R3 ;  /* 0x000054100c030816 */ /* 0x000fe20000000003 */
[----:B------:R-:W-:Y:S02]  /*2100*/  UIADD3 UR33, UPT, UPT, -UR30, URZ, URZ ;  /* 0x000000ff1e217290 */ /* 0x000fe4000fffe1ff */
[----:B------:R-:W-:Y:S01]  /*2110*/  UIMAD UR16, UR36, UR39, UR16 ;  /* 0x00000027241072a4 */ /* 0x000fe2000f8e0210 */
[----:B------:R-:W-:Y:S01]  /*2120*/  @P0 R2UR UR61, R3 ;  /* 0x00000000033d02ca */ /* 0x000fe200000e0000 */
[----:B------:R-:W-:Y:S02]  /*2130*/  UIADD3 UR42, UP0, UPT, UR62, 0x180, URZ ;  /* 0x000001803e2a7890 */ /* 0x000fe4000ff1e0ff */
[----:B------:R-:W-:Y:S02]  /*2140*/  ULEA UR8, UR8, UR53, 0x1 ;  /* 0x0000003508087291 */ /* 0x000fe4000f8e08ff */
[----:B------:R-:W-:Y:S02]  /*2150*/  UIMAD UR17, UR37, UR33, UR17 ;  /* 0x00000021251172a4 */ /* 0x000fe4000f8e0211 */
[----:B------:R-:W-:Y:S02]  /*2160*/  UIMAD UR27, UR5, UR15, UR4 ;  /* 0x0000000f051b72a4 */ /* 0x000fe4000f8e0204 */
[----:B------:R-:W-:Y:S01]  /*2170*/  UIMAD UR28, UR16, UR18, UR6 ;  /* 0x00000012101c72a4 */ /* 0x000fe2000f8e0206 */
[----:B------:R-:W-:Y:S01]  /*2180*/  UMOV UR50, 0x0 ;  /* 0x0000000000327882 */ /* 0x000fe20000000000 */
[----:B------:R-:W-:Y:S01]  /*2190*/  UMOV UR51, 0x10000000 ;  /* 0x1000000000337882 */ /* 0x000fe20000000000 */
[----:B------:R-:W-:Y:S01]  /*21a0*/  UIADD3.X UR43, UPT, UPT, URZ, UR63, URZ, UP0, !UPT ;  /* 0x0000003fff2b7290 */ /* 0x000fe200087fe4ff */
[----:B------:R1:W-:Y:S01]  /*21b0*/  UTMALDG.2D [UR44], [UR48], desc[UR50] ;  /* 0x0000322c300075b4 */ /* 0x0003e20008009000 */
[----:B------:R-:W-:Y:S02]  /*21c0*/  UIADD3 UR24, UPT, UPT, UR8, 0x14400, URZ ;  /* 0x0001440008187890 */ /* 0x000fe4000fffe0ff */
[----:B------:R-:W-:Y:S01]  /*21d0*/  UIMAD UR29, UR17, UR19, UR7 ;  /* 0x00000013111d72a4 */ /* 0x000fe2000f8e0207 */
[----:B------:R-:W-:Y:S01]  /*21e0*/  UMOV UR25, UR45 ;  /* 0x0000002d00197c82 */ /* 0x000fe20008000000 */
[----:B------:R-:W-:Y:S01]  /*21f0*/  UIADD3 UR8, UPT, UPT, UR8, 0x16400, URZ ;  /* 0x0001640008087890 */ /* 0x000fe2000fffe0ff */
[----:B------:R-:W-:Y:S01]  /*2200*/  UMOV UR9, UR45 ;  /* 0x0000002d00097c82 */ /* 0x000fe20008000000 */
[----:B------:R-:W-:Y:S01]  /*2210*/  UMOV UR11, UR27 ;  /* 0x0000001b000b7c82 */ /* 0x000fe20008000000 */
[----:B------:R-:W-:Y:S01]  /*2220*/  UMOV UR12, UR28 ;  /* 0x0000001c000c7c82 */ /* 0x000fe20008000000 */
[----:B------:R-:W-:Y:S03]  /*2230*/  UMOV UR14, UR30 ;  /* 0x0000001e000e7c82 */ /* 0x000fe60008000000 */
[----:B------:R1:W-:Y:S01]  /*2240*/  UTMALDG.5D.IM2COL.MULTICAST [UR24], [UR42], UR61 ;  /* 0x000000182a0073b4 */ /* 0x0003e2000806083d */
[----:B------:R-:W-:Y:S01]  /*2250*/  UMOV UR13, UR29 ;  /* 0x0000001d000d7c82 */ /* 0x000fe20008000000 */
[----:B------:R-:W-:Y:S01]  /*2260*/  UIADD3 UR38, UPT, UPT, UR38, 0x1, URZ ;  /* 0x0000000126267890 */ /* 0x000fe2000fffe0ff */
[----:B------:R-:W-:Y:S01]  /*2270*/  UMOV UR33, UR54 ;  /* 0x0000003600217c82 */ /* 0x000fe20008000000 */
[----:B------:R-:W-:Y:S02]  /*2280*/  UMOV UR64, UR56 ;  /* 0x0000003800407c82 */ /* 0x000fe40008000000 */
[----:B------:R-:W-:Y:S01]  /*2290*/  UISETP.NE.AND UP0, UPT, UR38, UR54, UPT ;  /* 0x000000362600728c */ /* 0x000fe2000bf05270 */
[----:B------:R1:W-:Y:S08]  /*22a0*/  UTMALDG.5D.IM2COL.MULTICAST [UR8], [UR42], UR61 ;  /* 0x000000082a0073b4 */ /* 0x0003f0000806083d */
[----:B-1----:R-:W-:Y:S05]  /*22b0*/  BRA.U UP0, `(.L_x_29) ;  /* 0xfffffff900b87547 */ /* 0x002fea000b83ffff */
.L_x_23:
[----:B------:R-:W-:Y:S01]  /*22c0*/  ULEA UR4, UR56, UR53, 0x3 ;  /* 0x0000003538047291 */ /* 0x000fe2000f8e18ff */
[----:B------:R-:W-:Y:S01]  /*22d0*/  SHF.L.U32 R2, R10, 0x1f, RZ ;  /* 0x0000001f0a027819 */ /* 0x000fe200000006ff */
[----:B------:R-:W-:Y:S01]  /*22e0*/  @!P4 SYNCS.ARRIVE.TRANS64.A1T0 RZ, [UR53+0xc8], RZ ;  /* 0x0000c8ffffffc9a7 */ /* 0x000fe20008100035 */
[----:B------:R-:W-:-:S06]  /*22f0*/  UISETP.GT.AND UP0, UPT, UR60, UR59, UPT ;  /* 0x0000003b3c00728c */ /* 0x000fcc000bf04270 */
[----:B------:R1:W4:Y:S03]  /*2300*/  SYNCS.PHASECHK.TRANS64.TRYWAIT P1, [UR4+0x40], R2 ;  /* 0x00004002ff0075a7 */ /* 0x0003260008021104 */
[----:B------:R-:W-:Y:S05]  /*2310*/  BRA.U !UP0, `(.L_x_30) ;  /* 0x0000000508a47547 */ /* 0x000fea000b800000 */
[----:B-1----:R-:W1:Y:S01]  /*2320*/  LDC.64 R2, c[0x0][0x5f8] ;  /* 0x00017e00ff027b82 */ /* 0x002e620000000a00 */
[----:B------:R-:W2:Y:S01]  /*2330*/  LDCU UR5, c[0x0][0x5c8] ;  /* 0x0000b900ff0577ac */ /* 0x000ea20008000800 */
[----:B------:R-:W1:Y:S06]  /*2340*/  LDCU.64 UR8, c[0x0][0x5c0] ;  /* 0x0000b800ff0877ac */ /* 0x000e6c0008000a00 */
[----:B------:R-:W2:Y:S01]  /*2350*/  LDC R4, c[0x0][0x600] ;  /* 0x00018000ff047b82 */ /* 0x000ea20000000800 */
[----:B------:R-:W1:Y:S01]  /*2360*/  LDCU UR39, c[0x0][0x5a8] ;  /* 0x0000b500ff2777ac */ /* 0x000e620008000800 */
        /* <DEDUP_REMOVED lines=14> */
[----:B------:R-:W-:-:S02]  /*2450*/  UIADD3 UR24, UPT, UPT, UR57, UR33, URZ ;  /* 0x0000002139187290 */ /* 0x000fc4000fffe0ff */
[----:B------:R-:W-:Y:S01]  /*2460*/  UIADD3 UR10, UPT, UPT, UR26, 0x40, URZ ;  /* 0x000000401a0a7890 */ /* 0x000fe2000fffe0ff */
[----:B------:R-:W-:-:S11]  /*2470*/  UMOV UR61, UR56 ;  /* 0x00000038003d7c82 */ /* 0x000fd60008000000 */
.L_x_36:
[----:B------:R-:W-:Y:S01]  /*2480*/  @!P6 MOV R5, 0x6000 ;  /* 0x000060000005e802 */ /* 0x000fe20000000f00 */
[----:B------:R-:W-:Y:S01]  /*2490*/  ULEA UR49, UR61, UR53, 0x3 ;  /* 0x000000353d317291 */ /* 0x000fe2000f8e18ff */
[----:B--2-4-:R-:W-:Y:S11]  /*24a0*/  @P1 BRA `(.L_x_31) ;  /* 0x00000000000c1947 */ /* 0x014ff60003800000 */
[----:B------:R-:W-:Y:S04]  /*24b0*/  SHF.L.U32 R7, R10, 0x1f, RZ ;  /* 0x0000001f0a077819 */ /* 0x000fe800000006ff */
[----:B------:R-:W4:Y:S02]  /*24c0*/  SYNCS.PHASECHK.TRANS64.TRYWAIT P0, [UR49+0x40], R7 ;  /* 0x00004007ff0075a7 */ /* 0x000f240008001131 */
[----:B----4-:R-:W-:Y:S05]  /*24d0*/  @!P0 BRA `(.L_x_32) ;  /* 0x0000006c00c48947 */ /* 0x010fea0003800000 */
.L_x_31:
[----:B------:R1:W-:Y:S01]  /*24e0*/  @!P6 SYNCS.ARRIVE.TRANS64 RZ, [UR49], R5 ;  /* 0x00000005ffffe9a7 */ /* 0x0003e20008000031 */
[----:B------:R-:W-:Y:S04]  /*24f0*/  ULOP3.LUT UR5, UR55, 0x2, URZ, 0xfc, !UPT ;  /* 0x0000000237057892 */ /* 0x000fe8000f8efcff */
[----:B------:R-:W-:Y:S09]  /*2500*/  UISETP.NE.AND UP0, UPT, UR5, 0x2, UPT ;  /* 0x000000020500788c */ /* 0x000ff2000bf05270 */
[----:B------:R-:W-:Y:S05]  /*2510*/  BRA.U UP0, `(.L_x_33) ;  /* 0x0000000100047547 */ /* 0x000fea000b800000 */
[----:B-12---:R-:W-:Y:S05]  /*2520*/  BPT.TRAP 0x1 ;  /* 0x000000040000795c */ /* 0x006fea0000300000 */
.L_x_33:
[----:B------:R-:W-:Y:S04]  /*2530*/  BSSY.RECONVERGENT B0, `(.L_x_34) ;  /* 0x0000003000007945 */ /* 0x000fe80003800200 */
[----:B------:R-:W-:Y:S05]  /*2540*/  @P5 BRA `(.L_x_35) ;  /* 0x0000000000045947 */ /* 0x000fea0003800000 */
[----:B-12---:R-:W-:Y:S05]  /*2550*/  BPT.TRAP 0x1 ;  /* 0x000000040000795c */ /* 0x006fea0000300000 */
.L_x_35:
[----:B-12---:R-:W-:Y:S05]  /*2560*/  BSYNC.RECONVERGENT B0 ;  /* 0x0000000000007941 */ /* 0x006fea0003800200 */
.L_x_34:
[----:B------:R-:W-:Y:S01]  /*2570*/  UIADD3 UR56, UPT, UPT, UR61, 0x1, URZ ;  /* 0x000000013d387890 */ /* 0x000fe2000fffe0ff */
[----:B----4-:R-:W-:Y:S01]  /*2580*/  IMAD.MOV.U32 R4, RZ, RZ, 0x3 ;  /* 0x00000003ff047424 */ /* 0x010fe200078e00ff */
        /* <DEDUP_REMOVED lines=32> */
[----:B------:R-:W-:Y:S01]  /*2790*/  IMAD.U32 R5, RZ, RZ, UR11 ;  /* 0x0000000bff057e24 */ /* 0x000fe2000f8e00ff */
        /* <DEDUP_REMOVED lines=14> */
[----:B------:R-:W-:Y:S01]  /*2880*/  UMOV UR50, UR46 ;  /* 0x0000002e00327c82 */ /* 0x000fe20008000000 */
[----:B------:R-:W-:Y:S01]  /*2890*/  UIADD3.X UR45, UPT, UPT, URZ, UR63, URZ, UP0, !UPT ;  /* 0x0000003fff2d7290 */ /* 0x000fe200087fe4ff */
[----:B------:R1:W-:Y:S01]  /*28a0*/  UTMALDG.2D [UR48], [UR64], desc[UR66] ;  /* 0x00004230400075b4 */ /* 0x0003e20008009000 */
[----:B------:R-:W-:Y:S02]  /*28b0*/  UIADD3 UR16, UPT, UPT, UR8, 0x14400, URZ ;  /* 0x0001440008107890 */ /* 0x000fe4000fffe0ff */
[----:B------:R-:W-:Y:S01]  /*28c0*/  UIMAD UR21, UR25, UR29, UR7 ;  /* 0x0000001d191572a4 */ /* 0x000fe2000f8e0207 */
[----:B------:R-:W-:Y:S01]  /*28d0*/  UMOV UR17, UR49 ;  /* 0x0000003100117c82 */ /* 0x000fe20008000000 */
[----:B------:R-:W-:Y:S01]  /*28e0*/  UMOV UR18, UR26 ;  /* 0x0000001a00127c82 */ /* 0x000fe20008000000 */
[----:B------:R-:W-:Y:S01]  /*28f0*/  UIADD3 UR8, UPT, UPT, UR8, 0x16400, URZ ;  /* 0x0001640008087890 */ /* 0x000fe2000fffe0ff */
[----:B------:R-:W-:Y:S01]  /*2900*/  UMOV UR9, UR49 ;  /* 0x0000003100097c82 */ /* 0x000fe20008000000 */
[----:B------:R-:W-:Y:S01]  /*2910*/  UMOV UR11, UR19 ;  /* 0x00000013000b7c82 */ /* 0x000fe20008000000 */
[----:B------:R-:W-:Y:S03]  /*2920*/  UMOV UR12, UR20 ;  /* 0x00000014000c7c82 */ /* 0x000fe60008000000 */
[----:B------:R1:W-:Y:S01]  /*2930*/  UTMALDG.5D.IM2COL.MULTICAST [UR16], [UR44], UR47 ;  /* 0x000000102c0073b4 */ /* 0x0003e2000806082f */
[----:B------:R-:W-:Y:S01]  /*2940*/  UMOV UR14, UR22 ;  /* 0x00000016000e7c82 */ /* 0x000fe20008000000 */
[----:B------:R-:W-:Y:S01]  /*2950*/  UMOV UR13, UR21 ;  /* 0x00000015000d7c82 */ /* 0x000fe20008000000 */
[----:B------:R-:W-:Y:S01]  /*2960*/  UIADD3 UR33, UPT, UPT, UR33, 0x1, URZ ;  /* 0x0000000121217890 */ /* 0x000fe2000fffe0ff */
[----:B------:R-:W-:Y:S03]  /*2970*/  UMOV UR61, UR56 ;  /* 0x00000038003d7c82 */ /* 0x000fe60008000000 */
[----:B------:R-:W-:Y:S01]  /*2980*/  UISETP.NE.AND UP0, UPT, UR33, UR24, UPT ;  /* 0x000000182100728c */ /* 0x000fe2000bf05270 */
[----:B------:R1:W-:Y:S08]  /*2990*/  UTMALDG.5D.IM2COL.MULTICAST [UR8], [UR44], UR47 ;  /* 0x000000082c0073b4 */ /* 0x0003f0000806082f */
[----:B-1----:R-:W-:Y:S05]  /*29a0*/  BRA.U UP0, `(.L_x_36) ;  /* 0xfffffff900b47547 */ /* 0x002fea000b83ffff */
.L_x_30:
[----:B------:R-:W-:Y:S01]  /*29b0*/  SHF.L.U32 R3, R8, 0x1f, RZ ;  /* 0x0000001f08037819 */ /* 0x000fe200000006ff */
[----:B------:R-:W-:-:S03]  /*29c0*/  NOP ;  /* 0x0000000000007918 */ /* 0x000fc60000000000 */
[----:B------:R-:W3:Y:S02]  /*29d0*/  SYNCS.PHASECHK.TRANS64.TRYWAIT P0, [UR53+0xd0], R3 ;  /* 0x0000d003ff0075a7 */ /* 0x000ee40008001135 */
[----:B---3--:R-:W-:Y:S05]  /*29e0*/  @!P0 BRA `(.L_x_37) ;  /* 0x0000006800988947 */ /* 0x008fea0003800000 */
.L_x_138:
[----:B------:R-:W3:Y:S01]  /*29f0*/  LDS.128 R4, [UR53+0x110] ;  /* 0x00011035ff047984 */ /* 0x000ee20008000c00 */
[----:B------:R-:W-:Y:S01]  /*2a00*/  UIADD3 UR4, UPT, UPT, UR53, 0xd8, URZ ;  /* 0x000000d835047890 */ /* 0x000fe2000fffe0ff */
[----:B--2-4-:R-:W-:Y:S01]  /*2a10*/  ISETP.GE.AND P1, PT, R26, 0x1, PT ;  /* 0x000000011a00780c */ /* 0x014fe20003f26270 */
[----:B------:R-:W-:Y:S01]  /*2a20*/  @!PT LDS RZ, [RZ] ;  /* 0x00000000fffff984 */ /* 0x000fe20000000800 */
[----:B------:R-:W-:Y:S01]  /*2a30*/  @!PT LDS RZ, [RZ] ;  /* 0x00000000fffff984 */ /* 0x000fe20000000800 */
[----:B------:R-:W-:Y:S01]  /*2a40*/  @!PT LDS RZ, [RZ] ;  /* 0x00000000fffff984 */ /* 0x000fe20000000800 */
[----:B------:R-:W-:Y:S01]  /*2a50*/  @!PT LDS RZ, [RZ] ;  /* 0x00000000fffff984 */ /* 0x000fe20000000800 */
[----:B------:R2:W-:Y:S06]  /*2a60*/  MEMBAR.ALL.CTA ;  /* 0x0000000000007992 */ /* 0x0005ec0000008000 */
[----:B--2---:R-:W2:Y:S01]  /*2a70*/  FENCE.VIEW.ASYNC.S ;  /* 0x00000000000073c6 */ /* 0x004ea20000000000 */
[----:B------:R-:W-:-:S09]  /*2a80*/  UPRMT UR4, URZ, 0x654, UR4 ;  /* 0x00000654ff047896 */ /* 0x000fd20008000004 */
[----:B--2---:R-:W-:Y:S01]  /*2a90*/  SYNCS.ARRIVE.TRANS64.RED.A1T0 RZ, [UR4], RZ ;  /* 0x000000ffffff79a7 */ /* 0x004fe20008100404 */
[----:B---3--:R-:W-:-:S13]  /*2aa0*/  LOP3.LUT P0, RZ, R6, 0x1, RZ, 0xc0, !PT ;  /* 0x0000000106ff7812 */ /* 0x008fda000780c0ff */
[----:B------:R-:W-:Y:S02]  /*2ab0*/  @P0 MOV R13, R4 ;  /* 0x00000004000d0202 */ /* 0x000fe40000000f00 */
[----:B------:R-:W-:Y:S01]  /*2ac0*/  @P0 LOP3.LUT R11, R5, 0xffff, RZ, 0xc0, !PT ;  /* 0x0000ffff050b0812 */ /* 0x000fe200078ec0ff */
[----:B------:R-:W-:Y:S06]  /*2ad0*/  @!P1 BRA `(.L_x_38) ;  /* 0x0000000000b89947 */ /* 0x000fec0003800000 */
[----:B------:R-:W2:Y:S01]  /*2ae0*/  LDC.64 R4, c[0x0][0xc18] ;  /* 0x00030600ff047b82 */ /* 0x000ea20000000a00 */
[----:B------:R-:W-:-:S07]  /*2af0*/  ISETP.NE.AND P3, PT, R26, 0x1, PT ;  /* 0x000000011a00780c */ /* 0x000fce0003f65270 */
[----:B------:R-:W3:Y:S08]  /*2b00*/  LDC.64 R6, c[0x0][0xc10] ;  /* 0x00030400ff067b82 */ /* 0x000ef00000000a00 */
[----:B------:R-:W4:Y:S08]  /*2b10*/  LDC R12, c[0x0][0xc20] ;  /* 0x00030800ff0c7b82 */ /* 0x000f300000000800 */
[----:B------:R-:W4:Y:S01]  /*2b20*/  LDC R14, c[0x0][0xc0c] ;  /* 0x00030300ff0e7b82 */ /* 0x000f220000000800 */
[----:B--2---:R-:W-:Y:S01]  /*2b30*/  IMAD.HI.U32 R17, R0, R5, RZ ;  /* 0x0000000500117227 */ /* 0x004fe200078e00ff */
[----:B------:R-:W-:-:S03]  /*2b40*/  ISETP.NE.AND P1, PT, R4, 0x1, PT ;  /* 0x000000010400780c */ /* 0x000fc60003f25270 */
[----:B------:R-:W-:-:S03]  /*2b50*/  IMAD.HI.U32 R5, R11, R5, RZ ;  /* 0x000000050b057227 */ /* 0x000fc600078e00ff */
[----:B-1----:R-:W1:Y:S01]  /*2b60*/  LDC.64 R2, c[0x0][0xc28] ;  /* 0x00030a00ff027b82 */ /* 0x002e620000000a00 */
[----:B---3--:R-:W-:-:S04]  /*2b70*/  IMAD.HI.U32 R16, R9, R6, RZ ;  /* 0x0000000609107227 */ /* 0x008fc800078e00ff */
[----:B------:R-:W-:Y:S01]  /*2b80*/  IMAD.HI.U32 R18, R13, R6, RZ ;  /* 0x000000060d127227 */ /* 0x000fe200078e00ff */
[----:B------:R-:W-:Y:S02]  /*2b90*/  SHF.R.U32.HI R16, RZ, R7, R16 ;  /* 0x00000007ff107219 */ /* 0x000fe40000011610 */
[-C--:B----4-:R-:W-:Y:S02]  /*2ba0*/  SHF.R.U32.HI R17, RZ, R12.reuse, R17 ;  /* 0x0000000cff117219 */ /* 0x090fe40000011611 */
[----:B------:R-:W-:Y:S02]  /*2bb0*/  SHF.R.U32.HI R12, RZ, R12, R5 ;  /* 0x0000000cff0c7219 */ /* 0x000fe40000011605 */
[----:B------:R-:W-:Y:S02]  /*2bc0*/  SEL R17, R0, R17, !P1 ;  /* 0x0000001100117207 */ /* 0x000fe40004800000 */
[----:B------:R-:W-:Y:S02]  /*2bd0*/  SHF.R.U32.HI R18, RZ, R7, R18 ;  /* 0x00000007ff127219 */ /* 0x000fe40000011612 */
[----:B------:R-:W-:-:S02]  /*2be0*/  ISETP.NE.AND P2, PT, R14, 0x1, PT ;  /* 0x000000010e00780c */ /* 0x000fc40003f45270 */
[----:B------:R-:W-:Y:S02]  /*2bf0*/  SEL R5, R11, R12, !P1 ;  /* 0x0000000c0b057207 */ /* 0x000fe40004800000 */
[----:B------:R-:W-:Y:S02]  /*2c00*/  SEL R19, R9, R16, !P2 ;  /* 0x0000001009137207 */ /* 0x000fe40005000000 */
[----:B------:R-:W-:Y:S01]  /*2c10*/  SEL R7, R13, R18, !P2 ;  /* 0x000000120d077207 */ /* 0x000fe20005000000 */
[----:B-1----:R-:W-:-:S04]  /*2c20*/  IMAD.HI.U32 R16, R17, R2, RZ ;  /* 0x0000000211107227 */ /* 0x002fc800078e00ff */
[----:B------:R-:W-:Y:S01]  /*2c30*/  IMAD.HI.U32 R6, R19, R2, RZ ;  /* 0x0000000213067227 */ /* 0x000fe200078e00ff */
[----:B------:R-:W-:-:S04]  /*2c40*/  @P3 SHF.R.U32.HI R17, RZ, R3, R16 ;  /* 0x00000003ff113219 */ /* 0x000fc80000011610 */
[----:B------:R-:W-:Y:S01]  /*2c50*/  @P3 SHF.R.U32.HI R19, RZ, R3, R6 ;  /* 0x00000003ff133219 */ /* 0x000fe20000011606 */
[----:B------:R-:W-:-:S04]  /*2c60*/  IMAD R17, R26, R17, RZ ;  /* 0x000000111a117224 */ /* 0x000fc800078e02ff */
[----:B------:R-:W-:Y:S01]  /*2c70*/  IMAD R6, R26, R19, RZ ;  /* 0x000000131a067224 */ /* 0x000fe200078e02ff */
[----:B------:R-:W-:-:S04]  /*2c80*/  ISETP.GE.AND P1, PT, R5, R17, PT ;  /* 0x000000110500720c */ /* 0x000fc80003f26270 */
[----:B------:R-:W-:Y:S01]  /*2c90*/  ISETP.GE.OR P1, PT, R7, R6, P1 ;  /* 0x000000060700720c */ /* 0x000fe20000f26670 */
[----:B------:R-:W-:-:S05]  /*2ca0*/  IMAD.HI.U32 R6, R5, R2, RZ ;  /* 0x0000000205067227 */ /* 0x000fca00078e00ff */
[----:B------:R-:W-:-:S04]  /*2cb0*/  SHF.R.U32.HI R6, RZ, R3, R6 ;  /* 0x00000003ff067219 */ /* 0x000fc80000011606 */
[----:B------:R-:W-:-:S03]  /*2cc0*/  SEL R6, R5, R6, !P3 ;  /* 0x0000000605067207 */ /* 0x000fc60005800000 */
[----:B------:R-:W-:-:S04]  /*2cd0*/  @!P1 IMAD.HI.U32 R12, R7, R2, RZ ;  /* 0x00000002070c9227 */ /* 0x000fc800078e00ff */
[----:B------:R-:W-:Y:S01]  /*2ce0*/  IMAD.MOV R2, RZ, RZ, -R6 ;  /* 0x000000ffff027224 */ /* 0x000fe200078e0a06 */
[----:B------:R-:W-:-:S03]  /*2cf0*/  @!P1 SHF.R.U32.HI R12, RZ, R3, R12 ;  /* 0x00000003ff0c9219 */ /* 0x000fc6000001160c */
[----:B------:R-:W-:Y:S01]  /*2d00*/  IMAD R2, R26, R2, R5 ;  /* 0x000000021a027224 */ /* 0x000fe200078e0205 */
[----:B------:R-:W-:Y:S02]  /*2d10*/  @!P1 SEL R3, R7, R12, !P3 ;  /* 0x0000000c07039207 */ /* 0x000fe40005800000 */
[----:B------:R-:W-:-:S03]  /*2d20*/  IADD3 R12, PT, PT, -R5, RZ, RZ ;  /* 0x000000ff050c7210 */ /* 0x000fc60007ffe1ff */
[--C-:B------:R-:W-:Y:S02]  /*2d30*/  @!P1 IMAD.IADD R6, R6, 0x1, -R3.reuse ;  /* 0x0000000106069824 */ /* 0x100fe400078e0a03 */
[----:B------:R-:W-:Y:S01]  /*2d40*/  @!P1 IMAD R3, R2, R19, R3 ;  /* 0x0000001302039224 */ /* 0x000fe200078e0203 */
[----:B------:R-:W-:Y:S01]  /*2d50*/  IADD3 R2, PT, PT, -R7, RZ, RZ ;  /* 0x000000ff07027210 */ /* 0x000fe20007ffe1ff */
[----:B------:R-:W-:Y:S02]  /*2d60*/  @!P1 IMAD R5, R26, R6, R7 ;  /* 0x000000061a059224 */ /* 0x000fe400078e0207 */
[----:B------:R-:W-:Y:S02]  /*2d70*/  IMAD R11, R4, R12, R11 ;  /* 0x0000000c040b7224 */ /* 0x000fe400078e020b */
[----:B------:R-:W-:Y:S02]  /*2d80*/  @!P1 IMAD.MOV.U32 R7, RZ, RZ, R3 ;  /* 0x000000ffff079224 */ /* 0x000fe400078e0003 */
[----:B------:R-:W-:-:S02]  /*2d90*/  IMAD R2, R14, R2, R13 ;  /* 0x000000020e027224 */ /* 0x000fc400078e020d */
[----:B------:R-:W-:Y:S02]  /*2da0*/  IMAD R11, R5, R4, R11 ;  /* 0x00000004050b7224 */ /* 0x000fe400078e020b */
[----:B------:R-:W-:Y:S02]  /*2db0*/  IMAD R13, R7, R14, R2 ;  /* 0x0000000e070d7224 */ /* 0x000fe400078e0202 */
.L_x_38:
[----:B------:R-:W2:Y:S02]  /*2dc0*/  LDCU UR4, c[0x0][0xc30] ;  /* 0x00018600ff0477ac */ /* 0x000ea40008000800 */
[----:B--2---:R-:W-:-:S09]  /*2dd0*/  UISETP.NE.AND UP0, UPT, UR4, 0x1, UPT ;  /* 0x000000010400788c */ /* 0x004fd2000bf05270 */
[----:B------:R-:W-:Y:S05]  /*2de0*/  BRA.U UP0, `(.L_x_39) ;  /* 0x0000000100407547 */ /* 0x000fea000b800000 */
[----:B------:R-:W2:Y:S08]  /*2df0*/  LDC.64 R4, c[0x0][0xc10] ;  /* 0x00030400ff047b82 */ /* 0x000eb00000000a00 */
[----:B-1----:R-:W1:Y:S08]  /*2e00*/  LDC.64 R2, c[0x0][0xc18] ;  /* 0x00030600ff027b82 */ /* 0x002e700000000a00 */
[----:B------:R-:W3:Y:S08]  /*2e10*/  LDC R6, c[0x0][0xc20] ;  /* 0x00030800ff067b82 */ /* 0x000ef00000000800 */
[----:B------:R-:W4:Y:S01]  /*2e20*/  LDC R12, c[0x0][0xc0c] ;  /* 0x00030300ff0c7b82 */ /* 0x000f220000000800 */
[----:B--2---:R-:W-:-:S05]  /*2e30*/  IMAD.HI.U32 R4, R13, R4, RZ ;  /* 0x000000040d047227 */ /* 0x004fca00078e00ff */
[----:B------:R-:W-:Y:S01]  /*2e40*/  SHF.R.U32.HI R4, RZ, R5, R4 ;  /* 0x00000005ff047219 */ /* 0x000fe20000011604 */
[----:B-1----:R-:W-:Y:S01]  /*2e50*/  IMAD.HI.U32 R3, R11, R3, RZ ;  /* 0x000000030b037227 */ /* 0x002fe200078e00ff */
[----:B------:R-:W-:-:S04]  /*2e60*/  ISETP.NE.AND P1, PT, R2, 0x1, PT ;  /* 0x000000010200780c */ /* 0x000fc80003f25270 */
[----:B---3--:R-:W-:-:S04]  /*2e70*/  SHF.R.U32.HI R6, RZ, R6, R3 ;  /* 0x00000006ff067219 */ /* 0x008fc80000011603 */
[----:B------:R-:W-:Y:S02]  /*2e80*/  SEL R3, R11, R6, !P1 ;  /* 0x000000060b037207 */ /* 0x000fe40004800000 */
[----:B----4-:R-:W-:-:S04]  /*2e90*/  ISETP.NE.AND P2, PT, R12, 0x1, PT ;  /* 0x000000010c00780c */ /* 0x010fc80003f45270 */
[----:B------:R-:W-:-:S05]  /*2ea0*/  SEL R4, R13, R4, !P2 ;  /* 0x000000040d047207 */ /* 0x000fca0005000000 */
[----:B------:R-:W-:Y:S02]  /*2eb0*/  IMAD.IADD R5, R3, 0x1, -R4 ;  /* 0x0000000103057824 */ /* 0x000fe400078e0a04 */
[----:B------:R-:W-:Y:S02]  /*2ec0*/  IMAD.IADD R3, R4, 0x1, -R3 ;  /* 0x0000000104037824 */ /* 0x000fe400078e0a03 */
[----:B------:R-:W-:Y:S02]  /*2ed0*/  IMAD R13, R5, R12, R13 ;  /* 0x0000000c050d7224 */ /* 0x000fe400078e020d */
[----:B------:R-:W-:-:S07]  /*2ee0*/  IMAD R11, R3, R2, R11 ;  /* 0x00000002030b7224 */ /* 0x000fce00078e020b */
.L_x_39:
[----:B------:R-:W-:Y:S01]  /*2ef0*/  PLOP3.LUT P4, PT, PT, PT, PT, 0x80, 0x8 ;  /* 0x000000000008781c */ /* 0x000fe20003f8f070 */
[----:B------:R-:W-:Y:S01]  /*2f00*/  IMAD.IADD R19, R13, 0x1, R64 ;  /* 0x000000010d137824 */ /* 0x000fe200078e0240 */
[----:B------:R-:W-:Y:S01]  /*2f10*/  LOP3.LUT R8, R8, 0x1, RZ, 0x3c, !PT ;  /* 0x0000000108087812 */ /* 0x000fe200078e3cff */
[----:B------:R-:W-:Y:S01]  /*2f20*/  IMAD.IADD R16, R11, 0x1, R58 ;  /* 0x000000010b107824 */ /* 0x000fe200078e023a */
[----:B------:R-:W-:Y:S09]  /*2f30*/  @P0 BRA `(.L_x_40) ;  /* 0xffffffe400cc0947 */ /* 0x000ff2000383ffff */
[----:B------:R-:W-:Y:S01]  /*2f40*/  UIADD3 UR53, UPT, UPT, UR53, 0x40, URZ ;  /* 0x0000004035357890 */ /* 0x000fe2000fffe0ff */
[----:B-1----:R-:W-:-:S03]  /*2f50*/  SHF.L.U32 R3, R10, 0x1f, RZ ;  /* 0x0000001f0a037819 */ /* 0x002fc600000006ff */
[----:B------:R-:W-:-:S09]  /*2f60*/  ULEA UR4, UR56, UR53, 0x3 ;  /* 0x0000003538047291 */ /* 0x000fd2000f8e18ff */
[----:B------:R-:W1:Y:S02]  /*2f70*/  SYNCS.PHASECHK.TRANS64.TRYWAIT P0, [UR4], R3 ;  /* 0x00000003ff0075a7 */ /* 0x000e640008001104 */
[----:B-1----:R-:W-:Y:S05]  /*2f80*/  @!P0 BRA `(.L_x_41) ;  /* 0x0000006400488947 */ /* 0x002fea0003800000 */
.L_x_140:
[----:B------:R-:W-:-:S04]  /*2f90*/  UIADD3 UR5, UPT, UPT, UR56, 0x1, URZ ;  /* 0x0000000138057890 */ /* 0x000fc8000fffe0ff */
[----:B------:R-:W-:-:S04]  /*2fa0*/  UISETP.NE.AND UP0, UPT, UR5, 0x8, UPT ;  /* 0x000000080500788c */ /* 0x000fc8000bf05270 */
[----:B------:R-:W-:Y:S02]  /*2fb0*/  USEL UR6, URZ, 0x1, UP0 ;  /* 0x00000001ff067887 */ /* 0x000fe40008000000 */
[----:B------:R-:W-:-:S04]  /*2fc0*/  USEL UR5, UR5, URZ, UP0 ;  /* 0x000000ff05057287 */ /* 0x000fc80008000000 */
[----:B------:R-:W-:Y:S01]  /*2fd0*/  ULEA UR4, UR5, UR53, 0x3 ;  /* 0x0000003505047291 */ /* 0x000fe2000f8e18ff */
[----:B------:R-:W-:-:S04]  /*2fe0*/  LOP3.LUT R2, R10, UR6, RZ, 0x3c, !PT ;  /* 0x000000060a027c12 */ /* 0x000fc8000f8e3cff */
[----:B-1----:R-:W-:-:S04]  /*2ff0*/  SHF.L.U32 R3, R2, 0x1f, RZ ;  /* 0x0000001f02037819 */ /* 0x002fc800000006ff */
[----:B------:R-:W1:Y:S02]  /*3000*/  SYNCS.PHASECHK.TRANS64.TRYWAIT P0, [UR4], R3 ;  /* 0x00000003ff0075a7 */ /* 0x000e640008001104 */
[----:B-1----:R-:W-:Y:S05]  /*3010*/  @!P0 BRA `(.L_x_42) ;  /* 0x00000064003c8947 */ /* 0x002fea0003800000 */
.L_x_142:
        /* <DEDUP_REMOVED lines=9> */
.L_x_144:
        /* <DEDUP_REMOVED lines=9> */
.L_x_146:
        /* <DEDUP_REMOVED lines=9> */
.L_x_148:
        /* <DEDUP_REMOVED lines=9> */
.L_x_150:
        /* <DEDUP_REMOVED lines=9> */
.L_x_152:
[----:B------:R-:W-:-:S04]  /*32f0*/  UIADD3 UR5, UPT, UPT, UR5, 0x1, URZ ;  /* 0x0000000105057890 */ /* 0x000fc8000fffe0ff */
[----:B------:R-:W-:-:S04]  /*3300*/  UISETP.NE.AND UP0, UPT, UR5, 0x8, UPT ;  /* 0x000000080500788c */ /* 0x000fc8000bf05270 */
[----:B------:R-:W-:Y:S02]  /*3310*/  USEL UR4, URZ, 0x1, UP0 ;  /* 0x00000001ff047887 */ /* 0x000fe40008000000 */
[----:B------:R-:W-:-:S04]  /*3320*/  USEL UR5, UR5, URZ, UP0 ;  /* 0x000000ff05057287 */ /* 0x000fc80008000000 */
[----:B------:R-:W-:Y:S01]  /*3330*/  ULEA UR5, UR5, UR53, 0x3 ;  /* 0x0000003505057291 */ /* 0x000fe2000f8e18ff */
[----:B-1----:R-:W-:-:S04]  /*3340*/  LOP3.LUT R3, R2, UR4, RZ, 0x3c, !PT ;  /* 0x0000000402037c12 */ /* 0x002fc8000f8e3cff */
[----:B------:R-:W-:Y:S01]  /*3350*/  SHF.L.U32 R3, R3, 0x1f, RZ ;  /* 0x0000001f03037819 */ /* 0x000fe200000006ff */
[----:B------:R-:W-:-:S07]  /*3360*/  IMAD.U32 R0, RZ, RZ, UR5 ;  /* 0x00000005ff007e24 */ /* 0x000fce000f8e00ff */
.L_x_48:
[----:B-1----:R1:W2:Y:S02]  /*3370*/  SYNCS.PHASECHK.TRANS64.TRYWAIT P0, [R0+URZ], R3 ;  /* 0x00000003000075a7 */ /* 0x0022a400080011ff */
[----:B--2---:R-:W-:Y:S05]  /*3380*/  @!P0 NANOSLEEP.SYNCS 0x989680 ;  /* 0x009896800000895d */ /* 0x004fea0003900000 */
[----:B------:R-:W2:Y:S02]  /*3390*/  @!P0 SYNCS.PHASECHK.TRANS64 P0, [R0+URZ], R3 ;  /* 0x00000003000085a7 */ /* 0x000ea400080010ff */
[----:B--2---:R-:W-:Y:S05]  /*33a0*/  @P0 EXIT ;  /* 0x000000000000094d */ /* 0x004fea0003800000 */
[----:B------:R-:W-:Y:S05]  /*33b0*/  BRA `(.L_x_48) ;  /* 0xfffffffc00ec7947 */ /* 0x000fea000383ffff */
.L_x_22:
[----:B------:R-:W-:-:S04]  /*33c0*/  UISETP.NE.AND UP1, UPT, UR49, URZ, UPT ;  /* 0x000000ff3100728c */ /* 0x000fc8000bf25270 */
[----:B------:R-:W-:-:S09]  /*33d0*/  UISETP.NE.OR UP1, UPT, UR4, 0x1, UP1 ;  /* 0x000000010400788c */ /* 0x000fd20008f25670 */
[----:B------:R-:W-:Y:S05]  /*33e0*/  BRA.U UP1, `(.L_x_49) ;  /* 0x0000000101b07547 */ /* 0x000fea000b800000 */
[----:B------:R-:W-:Y:S01]  /*33f0*/  UMOV UR4, 0x400 ;  /* 0x0000040000047882 */ /* 0x000fe20000000000 */
[----:B------:R-:W-:Y:S01]  /*3400*/  HFMA2 R2, -RZ, RZ, 0, 5.9604644775390625e-08 ;  /* 0x00000001ff027431 */ /* 0x000fe200000001ff */
[----:B------:R-:W-:Y:S01]  /*3410*/  ULEA UR49, UR49, UR4, 0x18 ;  /* 0x0000000431317291 */ /* 0x000fe2000f8ec0ff */
[----:B------:R-:W-:Y:S01]  /*3420*/  ISETP.GE.U32.AND P0, PT, R8, 0x2, PT ;  /* 0x000000020800780c */ /* 0x000fe20003f06070 */
[----:B------:R-:W-:Y:S02]  /*3430*/  IMAD.MOV.U32 R3, RZ, RZ, RZ ;  /* 0x000000ffff037224 */ /* 0x000fe400078e00ff */
[----:B------:R-:W-:Y:S02]  /*3440*/  UIADD3 UR6, UPT, UPT, UR49, 0xd8, URZ ;  /* 0x000000d831067890 */ /* 0x000fe4000fffe0ff */
[----:B------:R-:W-:Y:S02]  /*3450*/  UIADD3 UR7, UPT, UPT, UR49, 0xd0, URZ ;  /* 0x000000d031077890 */ /* 0x000fe4000fffe0ff */
[----:B------:R-:W-:-:S12]  /*3460*/  UPRMT UR6, URZ, 0x654, UR6 ;  /* 0x00000654ff067896 */ /* 0x000fd80008000006 */
.L_x_52:
[----:B------:R-:W-:Y:S01]  /*3470*/  SHF.L.U32 R7, R2, 0x1f, RZ ;  /* 0x0000001f02077819 */ /* 0x000fe200000006ff */
[----:B------:R-:W-:Y:S02]  /*3480*/  IMAD.U32 R9, RZ, RZ, UR7 ;  /* 0x00000007ff097e24 */ /* 0x000fe4000f8e00ff */
[----:B------:R-:W-:Y:S01]  /*3490*/  @!P0 IMAD.MOV.U32 R5, RZ, RZ, 0x10 ;  /* 0x00000010ff058424 */ /* 0x000fe200078e00ff */
[----:B------:R-:W2:Y:S02]  /*34a0*/  SYNCS.PHASECHK.TRANS64.TRYWAIT P1, [UR49+0xd8], R7 ;  /* 0x0000d807ff0075a7 */ /* 0x000ea40008021131 */
[----:B------:R-:W-:-:S04]  /*34b0*/  PRMT R9, R8, 0x654, R9 ;  /* 0x0000065408097816 */ /* 0x000fc80000000009 */
[----:B------:R-:W-:Y:S01]  /*34c0*/  SEL R0, R9, R0, !P0 ;  /* 0x0000000009007207 */ /* 0x000fe20004000000 */
[----:B--2---:R-:W-:Y:S06]  /*34d0*/  @!P1 BRA `(.L_x_50) ;  /* 0x00000060009c9947 */ /* 0x004fec0003800000 */
.L_x_154:
[----:B------:R-:W-:Y:S01]  /*34e0*/  UIADD3 UR4, UPT, UPT, UR49, 0x110, URZ ;  /* 0x0000011031047890 */ /* 0x000fe2000fffe0ff */
[----:B------:R3:W-:Y:S01]  /*34f0*/  @!P0 SYNCS.ARRIVE.TRANS64.RED RZ, [R0+URZ], R5 ;  /* 0x0000000500ff89a7 */ /* 0x0007e200080004ff */
[----:B------:R-:W-:Y:S01]  /*3500*/  UIADD3 UR5, UPT, UPT, UR49, 0xd0, URZ ;  /* 0x000000d031057890 */ /* 0x000fe2000fffe0ff */
[----:B------:R-:W-:-:S08]  /*3510*/  LOP3.LUT R2, R2, 0x1, RZ, 0x3c, !PT ;  /* 0x0000000102027812 */ /* 0x000fd000078e3cff */
[----:B------:R-:W-:Y:S06]  /*3520*/  UGETNEXTWORKID.BROADCAST [UR4], [UR5] ;  /* 0x00000000040073ca */ /* 0x000fec0008000100 */
[----:B---3--:R-:W-:-:S04]  /*3530*/  SHF.L.U32 R5, R3, 0x1f, RZ ;  /* 0x0000001f03057819 */ /* 0x008fc800000006ff */
[----:B------:R-:W3:Y:S02]  /*3540*/  SYNCS.PHASECHK.TRANS64.TRYWAIT P1, [UR49+0xd0], R5 ;  /* 0x0000d005ff0075a7 */ /* 0x000ee40008021131 */
[----:B---3--:R-:W-:Y:S05]  /*3550*/  @!P1 BRA `(.L_x_51) ;  /* 0x0000006000949947 */ /* 0x008fea0003800000 */
.L_x_156:
[----:B--2---:R-:W2:Y:S01]  /*3560*/  LDS.128 R4, [UR49+0x110] ;  /* 0x00011031ff047984 */ /* 0x004ea20008000c00 */
[----:B------:R-:W-:Y:S01]  /*3570*/  LOP3.LUT R3, R3, 0x1, RZ, 0x3c, !PT ;  /* 0x0000000103037812 */ /* 0x000fe200078e3cff */
[----:B------:R-:W-:Y:S01]  /*3580*/  @!PT LDS RZ, [RZ] ;  /* 0x00000000fffff984 */ /* 0x000fe20000000800 */
[----:B------:R-:W-:Y:S01]  /*3590*/  @!PT LDS RZ, [RZ] ;  /* 0x00000000fffff984 */ /* 0x000fe20000000800 */
[----:B------:R-:W-:Y:S01]  /*35a0*/  @!PT LDS RZ, [RZ] ;  /* 0x00000000fffff984 */ /* 0x000fe20000000800 */
[----:B------:R-:W-:Y:S01]  /*35b0*/  @!PT LDS RZ, [RZ] ;  /* 0x00000000fffff984 */ /* 0x000fe20000000800 */
[----:B------:R3:W-:Y:S06]  /*35c0*/  MEMBAR.ALL.CTA ;  /* 0x0000000000007992 */ /* 0x0007ec0000008000 */
[----:B---3--:R-:W3:Y:S02]  /*35d0*/  FENCE.VIEW.ASYNC.S ;  /* 0x00000000000073c6 */ /* 0x008ee40000000000 */
[----:B---3--:R-:W-:Y:S01]  /*35e0*/  SYNCS.ARRIVE.TRANS64.RED.A1T0 RZ, [UR6], RZ ;  /* 0x000000ffffff79a7 */ /* 0x008fe20008100406 */
[----:B--2---:R-:W-:-:S13]  /*35f0*/  LOP3.LUT P1, RZ, R6, 0x1, RZ, 0xc0, !PT ;  /* 0x0000000106ff7812 */ /* 0x004fda000782c0ff */
[----:B------:R-:W-:Y:S05]  /*3600*/  @P1 BRA `(.L_x_52) ;  /* 0xfffffffc00981947 */ /* 0x000fea000383ffff */
[----:B------:R-:W-:-:S04]  /*3610*/  SHF.L.U32 R0, R2, 0x1f, RZ ;  /* 0x0000001f02007819 */ /* 0x000fc800000006ff */
[----:B------:R-:W2:Y:S02]  /*3620*/  SYNCS.PHASECHK.TRANS64 P0, [UR49+0xd8], R0 ;  /* 0x0000d800ff0075a7 */ /* 0x000ea40008001031 */
[----:B-12---:R-:W-:Y:S05]  /*3630*/  @P0 EXIT ;  /* 0x000000000000094d */ /* 0x006fea0003800000 */
[----:B------:R-:W-:-:S07]  /*3640*/  MOV R0, UR49 ;  /* 0x0000003100007c02 */ /* 0x000fce0008000f00 */
.L_x_53:
[----:B-1----:R-:W-:-:S04]  /*3650*/  SHF.L.U32 R3, R2, 0x1f, RZ ;  /* 0x0000001f02037819 */ /* 0x002fc800000006ff */
[----:B------:R1:W2:Y:S03]  /*3660*/  SYNCS.PHASECHK.TRANS64.TRYWAIT P0, [R0+URZ+0xd8], R3 ;  /* 0x0000d803000075a7 */ /* 0x0002a600080011ff */
[----:B--2---:R-:W-:Y:S05]  /*3670*/  @!P0 NANOSLEEP.SYNCS 0x989680 ;  /* 0x009896800000895d */ /* 0x004fea0003900000 */
[----:B------:R-:W2:Y:S02]  /*3680*/  @!P0 SYNCS.PHASECHK.TRANS64 P0, [R0+URZ+0xd8], R3 ;  /* 0x0000d803000085a7 */ /* 0x000ea400080010ff */
[----:B--2---:R-:W-:Y:S05]  /*3690*/  @P0 EXIT ;  /* 0x000000000000094d */ /* 0x004fea0003800000 */
[----:B------:R-:W-:Y:S05]  /*36a0*/  BRA `(.L_x_53) ;  /* 0xfffffffc00e87947 */ /* 0x000fea000383ffff */
.L_x_49:
[----:B------:R-:W-:Y:S05]  /*36b0*/  BRA.U UP4, `(.L_x_54) ;  /* 0x0000000d04847547 */ /* 0x000fea000b800000 */
[----:B------:R-:W-:Y:S01]  /*36c0*/  UMOV UR4, 0x40 ;  /* 0x0000004000047882 */ /* 0x000fe20000000000 */
[----:B------:R-:W-:Y:S01]  /*36d0*/  NOP ;  /* 0x0000000000007918 */ /* 0x000fe20000000000 */
[----:B------:R-:W-:Y:S01]  /*36e0*/  ULEA UR4, UR49, UR4, 0x18 ;  /* 0x0000000431047291 */ /* 0x000fe2000f8ec0ff */
[----:B------:R-:W-:Y:S02]  /*36f0*/  UMOV UR5, 0x400 ;  /* 0x0000040000057882 */ /* 0x000fe40000000000 */
[----:B------:R-:W-:-:S06]  /*3700*/  ULEA UR49, UR49, UR5, 0x18 ;  /* 0x0000000531317291 */ /* 0x000fcc000f8ec0ff */
[----:B------:R-:W2:Y:S02]  /*3710*/  LDS.U8 R2, [UR4+0x1c] ;  /* 0x00001c04ff027984 */ /* 0x000ea40008000000 */
[----:B--2---:R-:W-:-:S13]  /*3720*/  ISETP.NE.AND P0, PT, R2, RZ, PT ;  /* 0x000000ff0200720c */ /* 0x004fda0003f05270 */
[----:B------:R-:W-:Y:S05]  /*3730*/  @P0 BRA `(.L_x_55) ;  /* 0x0000000000580947 */ /* 0x000fea0003800000 */
[----:B------:R-:W-:-:S13]  /*3740*/  ELECT P0, URZ, PT ;  /* 0x0000000000ff782f */ /* 0x000fda0003800000 */
[----:B------:R-:W-:Y:S05]  /*3750*/  @!P0 BRA `(.L_x_56) ;  /* 0x0000000000608947 */ /* 0x000fea0003800000 */
[----:B------:R-:W-:Y:S01]  /*3760*/  UMOV UR5, 0x10 ;  /* 0x0000001000057882 */ /* 0x000fe20000000000 */
[----:B------:R-:W-:Y:S01]  /*3770*/  HFMA2 R2, -RZ, RZ, 0, 5.9604644775390625e-08 ;  /* 0x00000001ff027431 */ /* 0x000fe200000001ff */
[----:B------:R-:W-:-:S03]  /*3780*/  MOV R3, 0xffff ;  /* 0x0000ffff00037802 */ /* 0x000fc60000000f00 */
[----:B------:R-:W-:Y:S04]  /*3790*/  DEPBAR.LE SB2, 0x36 ;  /* 0x0000ad800000791a */ /* 0x000fe80000000000 */
[----:B------:R-:W2:Y:S02]  /*37a0*/  UTCATOMSWS.FIND_AND_SET.ALIGN UP0, UR5, UR5 ;  /* 0x00000005000575e3 */ /* 0x000ea40008000800 */
[----:B--2---:R-:W-:Y:S01]  /*37b0*/  MOV R4, UR5 ;  /* 0x0000000500047c02 */ /* 0x004fe20008000f00 */
[----:B------:R-:W-:Y:S06]  /*37c0*/  BRA.U UP0, `(.L_x_57) ;  /* 0x0000000100187547 */ /* 0x000fec000b800000 */
.L_x_58:
[----:B------:R-:W-:Y:S05]  /*37d0*/  NANOSLEEP 0x64 ;  /* 0x000000640000795d */ /* 0x000fea0003800000 */
[----:B------:R-:W-:-:S05]  /*37e0*/  UMOV UR5, 0x10 ;  /* 0x0000001000057882 */ /* 0x000fca0000000000 */
[----:B------:R-:W-:Y:S04]  /*37f0*/  DEPBAR.LE SB2, 0x36 ;  /* 0x0000ad800000791a */ /* 0x000fe80000000000 */
[----:B------:R-:W2:Y:S02]  /*3800*/  UTCATOMSWS.FIND_AND_SET.ALIGN UP0, UR5, UR5 ;  /* 0x00000005000575e3 */ /* 0x000ea40008000800 */
[----:B--2---:R-:W-:Y:S01]  /*3810*/  MOV R4, UR5 ;  /* 0x0000000500047c02 */ /* 0x004fe20008000f00 */
[----:B------:R-:W-:Y:S05]  /*3820*/  BRA.U !UP0, `(.L_x_58) ;  /* 0xfffffffd08e87547 */ /* 0x000fea000b83ffff */
.L_x_57:
[-C--:B------:R-:W-:Y:S02]  /*3830*/  SHF.L.U32 R3, R3, R4.reuse, RZ ;  /* 0x0000000403037219 */ /* 0x080fe400000006ff */
[----:B------:R-:W-:Y:S01]  /*3840*/  SHF.L.U32 R2, R2, R4, RZ ;  /* 0x0000000402027219 */ /* 0x000fe200000006ff */
[----:B------:R-:W-:Y:S02]  /*3850*/  IMAD.SHL.U32 R4, R4, 0x20, RZ ;  /* 0x0000002004047824 */ /* 0x000fe400078e00ff */
[----:B------:R2:W-:Y:S04]  /*3860*/  ATOMS.OR RZ, [UR4+0x14], R3 ;  /* 0x00001403ffff798c */ /* 0x0005e8000b000004 */
[----:B------:R2:W-:Y:S04]  /*3870*/  ATOMS.OR RZ, [UR4+0x18], R2 ;  /* 0x00001802ffff798c */ /* 0x0005e8000b000004 */
[----:B------:R2:W-:Y:S01]  /*3880*/  STS [UR49+0x120], R4 ;  /* 0x00012004ff007988 */ /* 0x0005e20008000831 */
[----:B------:R-:W-:Y:S05]  /*3890*/  BRA `(.L_x_56) ;  /* 0x0000000000107947 */ /* 0x000fea0003800000 */
.L_x_55:
[----:B------:R-:W-:-:S05]  /*38a0*/  MOV R2, 0xffffffff ;  /* 0xffffffff00027802 */ /* 0x000fca0000000f00 */
[----:B------:R2:W-:Y:S02]  /*38b0*/  STS [UR49+0x120], R2 ;  /* 0x00012002ff007988 */ /* 0x0005e40008000831 */
[----:B--2---:R-:W-:Y:S02]  /*38c0*/  MOV R2, 0x38e0 ;  /* 0x000038e000027802 */ /* 0x004fe40000000f00 */
[----:B-1---5:R-:W-:Y:S05]  /*38d0*/  CALL.REL.NOINC `($__internal_1_$__cuda_sm10x_tcgen05_guardrail_trap_phase_invalid_during_alloc) ;  /* 0x0000006400a87944 */ /* 0x022fea0003c00000 */
.L_x_56:
[----:B------:R-:W-:Y:S05]  /*38e0*/  WARPSYNC.ALL ;  /* 0x0000000000007948 */ /* 0x000fea0003800000 */
[----:B------:R-:W3:Y:S01]  /*38f0*/  S2UR UR7, SR_CgaCtaId ;  /* 0x00000000000779c3 */ /* 0x000ee20000008800 */
[----:B------:R-:W-:Y:S01]  /*3900*/  UMOV UR4, 0x400 ;  /* 0x0000040000047882 */ /* 0x000fe20000000000 */
[----:B------:R-:W-:-:S06]  /*3910*/  NOP ;  /* 0x0000000000007918 */ /* 0x000fcc0000000000 */
[----:B------:R-:W-:Y:S06]  /*3920*/  BAR.ARV 0x6, 0xa0 ;  /* 0x0182800000007b1d */ /* 0x000fec0000002000 */
[----:B------:R-:W4:Y:S01]  /*3930*/  LDCU UR5, c[0x0][0x394] ;  /* 0x00007280ff0577ac */ /* 0x000f220008000800 */
[----:B------:R-:W-:Y:S01]  /*3940*/  LOP3.LUT R0, R0, 0xffff, RZ, 0xc0, !PT ;  /* 0x0000ffff00007812 */ /* 0x000fe200078ec0ff */
[----:B------:R-:W-:Y:S02]  /*3950*/  IMAD.MOV.U32 R11, RZ, RZ, 0x1 ;  /* 0x00000001ff0b7424 */ /* 0x000fe400078e00ff */
[----:B------:R-:W-:Y:S01]  /*3960*/  IMAD.MOV.U32 R10, RZ, RZ, RZ ;  /* 0x000000ffff0a7224 */ /* 0x000fe200078e00ff */
[----:B------:R-:W-:Y:S01]  /*3970*/  R2UR UR10, R0 ;  /* 0x00000000000a72ca */ /* 0x000fe200000e0000 */
[----:B------:R-:W-:Y:S01]  /*3980*/  IMAD.MOV.U32 R8, RZ, RZ, RZ ;  /* 0x000000ffff087224 */ /* 0x000fe200078e00ff */
[----:B------:R-:W-:Y:S01]  /*3990*/  UMOV UR18, URZ ;  /* 0x000000ff00127c82 */ /* 0x000fe20008000000 */
[----:B------:R-:W-:Y:S01]  /*39a0*/  UMOV UR17, URZ ;  /* 0x000000ff00117c82 */ /* 0x000fe20008000000 */
[----:B------:R-:W-:Y:S01]  /*39b0*/  UMOV UR26, 0x0 ;  /* 0x00000000001a7882 */ /* 0x000fe20000000000 */
[----:B---3--:R-:W-:Y:S01]  /*39c0*/  ULEA UR7, UR7, UR4, 0x18 ;  /* 0x0000000407077291 */ /* 0x008fe2000f8ec0ff */
[----:B------:R-:W3:Y:S03]  /*39d0*/  LDCU UR4, c[0x0][0x394] ;  /* 0x00007280ff0477ac */ /* 0x000ee60008000800 */
[----:B------:R-:W-:-:S02]  /*39e0*/  UIADD3 UR12, UPT, UPT, UR7, 0x14400, URZ ;  /* 0x00014400070c7890 */ /* 0x000fc4000fffe0ff */
[----:B----4-:R-:W-:-:S03]  /*39f0*/  UIADD3 UR5, UPT, UPT, UR5, 0x3f, URZ ;  /* 0x0000003f05057890 */ /* 0x010fc6000fffe0ff */
[----:B--2---:R-:W2:Y:S01]  /*3a00*/  LDS R2, [UR7+0x120] ;  /* 0x00012007ff027984 */ /* 0x004ea20008000800 */
[----:B------:R-:W-:Y:S02]  /*3a10*/  UIADD3 UR19, UPT, UPT, UR7, 0x4400, URZ ;  /* 0x0000440007137890 */ /* 0x000fe4000fffe0ff */
[----:B------:R-:W-:Y:S02]  /*3a20*/  USHF.R.S32.HI UR6, URZ, 0x1f, UR5 ;  /* 0x0000001fff067899 */ /* 0x000fe40008011405 */
[----:B------:R-:W-:Y:S02]  /*3a30*/  USHF.R.U32.HI UR12, URZ, 0x4, UR12 ;  /* 0x00000004ff0c7899 */ /* 0x000fe4000801160c */
[----:B------:R-:W-:Y:S02]  /*3a40*/  ULEA.HI UR6, UR6, UR5, URZ, 0x6 ;  /* 0x0000000506067291 */ /* 0x000fe4000f8f30ff */
[----:B------:R-:W-:Y:S02]  /*3a50*/  UIADD3 UR5, UPT, UPT, UR7, 0xd8, URZ ;  /* 0x000000d807057890 */ /* 0x000fe4000fffe0ff */
[----:B------:R-:W-:-:S02]  /*3a60*/  USHF.R.S32.HI UR6, URZ, 0x6, UR6 ;  /* 0x00000006ff067899 */ /* 0x000fc40008011406 */
[----:B------:R-:W-:Y:S02]  /*3a70*/  USHF.R.U32.HI UR19, URZ, 0x4, UR19 ;  /* 0x00000004ff137899 */ /* 0x000fe40008011613 */
[----:B------:R-:W-:Y:S02]  /*3a80*/  UISETP.LT.AND UP0, UPT, UR6, 0x1, UPT ;  /* 0x000000010600788c */ /* 0x000fe4000bf01270 */
[----:B------:R-:W-:Y:S02]  /*3a90*/  ULOP3.LUT UR12, UR12, 0x3fff, URZ, 0xc0, !UPT ;  /* 0x00003fff0c0c7892 */ /* 0x000fe4000f8ec0ff */
[----:B------:R-:W-:Y:S01]  /*3aa0*/  USEL UR11, UR6, 0x1, !UP0 ;  /* 0x00000001060b7887 */ /* 0x000fe2000c000000 */
[----:B------:R-:W-:Y:S01]  /*3ab0*/  UMOV UR27, 0x4218010 ;  /* 0x04218010001b7882 */ /* 0x000fe20000000000 */
[----:B------:R-:W-:Y:S02]  /*3ac0*/  UPRMT UR5, URZ, 0x654, UR5 ;  /* 0x00000654ff057896 */ /* 0x000fe40008000005 */
[----:B------:R-:W-:-:S02]  /*3ad0*/  ULOP3.LUT UR19, UR19, 0x3fff, URZ, 0xc0, !UPT ;  /* 0x00003fff13137892 */ /* 0x000fc4000f8ec0ff */
[----:B------:R-:W-:Y:S02]  /*3ae0*/  ULOP3.LUT UR12, UR12, 0x2000000, URZ, 0xfc, !UPT ;  /* 0x020000000c0c7892 */ /* 0x000fe4000f8efcff */
[----:B------:R-:W-:Y:S02]  /*3af0*/  UIADD3 UR11, UPT, UPT, -UR11, URZ, URZ ;  /* 0x000000ff0b0b7290 */ /* 0x000fe4000fffe1ff */
[----:B---3--:R-:W-:Y:S01]  /*3b00*/  UISETP.GE.AND UP3, UPT, UR4, 0x1, UPT ;  /* 0x000000010400788c */ /* 0x008fe2000bf66270 */
[----:B------:R-:W-:Y:S01]  /*3b10*/  UMOV UR24, 0x0 ;  /* 0x0000000000187882 */ /* 0x000fe20000000000 */
[----:B------:R-:W-:Y:S01]  /*3b20*/  UMOV UR25, 0x4218010 ;  /* 0x0421801000197882 */ /* 0x000fe20000000000 */
[----:B------:R-:W-:Y:S01]  /*3b30*/  UMOV UR22, 0x0 ;  /* 0x0000000000167882 */ /* 0x000fe20000000000 */
[----:B------:R-:W-:Y:S01]  /*3b40*/  UMOV UR23, 0x4218010 ;  /* 0x0421801000177882 */ /* 0x000fe20000000000 */
[----:B------:R-:W-:Y:S01]  /*3b50*/  UMOV UR20, 0x0 ;  /* 0x0000000000147882 */ /* 0x000fe20000000000 */
[----:B------:R-:W-:Y:S01]  /*3b60*/  UMOV UR21, 0x4218010 ;  /* 0x0421801000157882 */ /* 0x000fe20000000000 */
[C---:B--2---:R-:W-:Y:S01]  /*3b70*/  VIADD R5, R2.reuse, 0x80 ;  /* 0x0000008002057836 */ /* 0x044fe20000000000 */
[----:B------:R-:W-:-:S04]  /*3b80*/  LOP3.LUT R4, R2, 0xffff, RZ, 0xc0, !PT ;  /* 0x0000ffff02047812 */ /* 0x000fc800078ec0ff */
[----:B------:R-:W-:-:S05]  /*3b90*/  LOP3.LUT R5, R5, 0xffff, RZ, 0xc0, !PT ;  /* 0x0000ffff05057812 */ /* 0x000fca00078ec0ff */
[----:B------:R2:W-:Y:S02]  /*3ba0*/  STL.64 [R1], R4 ;  /* 0x0000000401007387 */ /* 0x0005e40000100a00 */
.L_x_65:
[----:B--2---:R-:W-:-:S04]  /*3bb0*/  SHF.L.U32 R3, R10, 0x1f, RZ ;  /* 0x0000001f0a037819 */ /* 0x004fc800000006ff */
[----:B---3--:R-:W3:Y:S02]  /*3bc0*/  SYNCS.PHASECHK.TRANS64.TRYWAIT P0, [UR7+0xd0], R3 ;  /* 0x0000d003ff0075a7 */ /* 0x008ee40008001107 */
[----:B---3--:R-:W-:Y:S05]  /*3bd0*/  @!P0 BRA `(.L_x_59) ;  /* 0x0000005c000c8947 */ /* 0x008fea0003800000 */
.L_x_158:
[----:B--2---:R-:W2:Y:S01]  /*3be0*/  LDS.128 R4, [UR7+0x110] ;  /* 0x00011007ff047984 */ /* 0x004ea20008000c00 */
[----:B------:R-:W-:Y:S01]  /*3bf0*/  ULEA UR9, UR18, UR7, 0x3 ;  /* 0x0000000712097291 */ /* 0x000fe2000f8e18ff */
[----:B---3--:R-:W-:Y:S01]  /*3c00*/  SHF.L.U32 R3, R11, 0x1f, RZ ;  /* 0x0000001f0b037819 */ /* 0x008fe200000006ff */
[----:B------:R-:W-:Y:S01]  /*3c10*/  @!PT LDS RZ, [RZ] ;  /* 0x00000000fffff984 */ /* 0x000fe20000000800 */
[----:B------:R-:W-:Y:S01]  /*3c20*/  @!PT LDS RZ, [RZ] ;  /* 0x00000000fffff984 */ /* 0x000fe20000000800 */
[----:B------:R-:W-:Y:S01]  /*3c30*/  @!PT LDS RZ, [RZ] ;  /* 0x00000000fffff984 */ /* 0x000fe20000000800 */
[----:B------:R-:W-:Y:S01]  /*3c40*/  @!PT LDS RZ, [RZ] ;  /* 0x00000000fffff984 */ /* 0x000fe20000000800 */
[----:B------:R3:W-:Y:S06]  /*3c50*/  MEMBAR.ALL.CTA ;  /* 0x0000000000007992 */ /* 0x0007ec0000008000 */
[----:B---3--:R-:W3:Y:S02]  /*3c60*/  FENCE.VIEW.ASYNC.S ;  /* 0x00000000000073c6 */ /* 0x008ee40000000000 */
[----:B---3--:R-:W-:Y:S01]  /*3c70*/  SYNCS.ARRIVE.TRANS64.RED.A1T0 RZ, [UR5], RZ ;  /* 0x000000ffffff79a7 */ /* 0x008fe20008100405 */
[----:B------:R-:W3:Y:S02]  /*3c80*/  SYNCS.PHASECHK.TRANS64.TRYWAIT P0, [UR9+0xf0], R3 ;  /* 0x0000f003ff0075a7 */ /* 0x000ee40008001109 */
[----:B--23--:R-:W-:Y:S05]  /*3c90*/  @!P0 BRA `(.L_x_60) ;  /* 0x0000005800f48947 */ /* 0x00cfea0003800000 */
.L_x_160:
[----:B------:R-:W-:Y:S05]  /*3ca0*/  BRA.U !UP3, `(.L_x_61) ;  /* 0x000000010bf47547 */ /* 0x000fea000b800000 */
[----:B--2---:R-:W-:Y:S01]  /*3cb0*/  IMAD.U32 R0, RZ, RZ, UR18 ;  /* 0x00000012ff007e24 */ /* 0x004fe2000f8e00ff */
[----:B------:R-:W-:-:S04]  /*3cc0*/  ULEA UR4, UR17, UR7, 0x3 ;  /* 0x0000000711047291 */ /* 0x000fc8000f8e18ff */
[----:B------:R-:W-:Y:S02]  /*3cd0*/  LEA R3, R0, R1, 0x2 ;  /* 0x0000000100037211 */ /* 0x000fe400078e10ff */
[----:B------:R-:W-:-:S04]  /*3ce0*/  SHF.L.U32 R0, R8, 0x1f, RZ ;  /* 0x0000001f08007819 */ /* 0x000fc800000006ff */
[----:B------:R-:W5:Y:S01]  /*3cf0*/  LDL R3, [R3] ;  /* 0x0000000003037983 */ /* 0x000f620000100800 */
[----:B------:R2:W3:Y:S01]  /*3d00*/  SYNCS.PHASECHK.TRANS64.TRYWAIT P2, [UR4], R0 ;  /* 0x00000000ff0075a7 */ /* 0x0004e20008041104 */
[----:B------:R-:W-:Y:S01]  /*3d10*/  UPLOP3.LUT UP4, UPT, UPT, UPT, UPT, 0x40, 0x4 ;  /* 0x000000000004789c */ /* 0x000fe20003f8e870 */
[----:B------:R-:W-:Y:S01]  /*3d20*/  UMOV UR16, UR11 ;  /* 0x0000000b00107c82 */ /* 0x000fe20008000000 */
[----:B------:R-:W-:Y:S01]  /*3d30*/  UMOV UR15, UR6 ;  /* 0x00000006000f7c82 */ /* 0x000fe20008000000 */
[----:B------:R-:W-:-:S08]  /*3d40*/  UMOV UR14, UR17 ;  /* 0x00000011000e7c82 */ /* 0x000fd00008000000 */
.L_x_64:
[----:B------:R-:W-:Y:S02]  /*3d50*/  UIADD3 UR16, UPT, UPT, UR16, 0x1, URZ ;  /* 0x0000000110107890 */ /* 0x000fe4000fffe0ff */
[----:B----4-:R-:W-:Y:S02]  /*3d60*/  ULEA UR8, UR14, UR7, 0x3 ;  /* 0x000000070e087291 */ /* 0x010fe4000f8e18ff */
[----:B------:R-:W-:Y:S01]  /*3d70*/  UISETP.NE.AND UP0, UPT, UR16, URZ, UPT ;  /* 0x000000ff1000728c */ /* 0x000fe2000bf05270 */
[----:B--23--:R-:W-:Y:S10]  /*3d80*/  @P2 BRA `(.L_x_62) ;  /* 0x00000000000c2947 */ /* 0x00cff40003800000 */
[----:B------:R-:W-:Y:S04]  /*3d90*/  SHF.L.U32 R9, R8, 0x1f, RZ ;  /* 0x0000001f08097819 */ /* 0x000fe800000006ff */
[----:B------:R-:W3:Y:S02]  /*3da0*/  SYNCS.PHASECHK.TRANS64.TRYWAIT P0, [UR8], R9 ;  /* 0x00000009ff0075a7 */ /* 0x000ee40008001108 */
[----:B---3--:R-:W-:Y:S05]  /*3db0*/  @!P0 BRA `(.L_x_63) ;  /* 0x0000005800c48947 */ /* 0x008fea0003800000 */
.L_x_62:
[----:B------:R-:W-:Y:S01]  /*3dc0*/  UISETP.NE.AND UP1, UPT, UR15, 0x1, UPT ;  /* 0x000000010f00788c */ /* 0x000fe2000bf25270 */
[----:B------:R-:W-:Y:S01]  /*3dd0*/  PLOP3.LUT P2, PT, PT, PT, PT, 0x80, 0x8 ;  /* 0x000000000008781c */ /* 0x000fe20003f4f070 */
[----:B------:R-:W-:Y:S01]  /*3de0*/  UIADD3 UR17, UPT, UPT, UR14, 0x1, URZ ;  /* 0x000000010e117890 */ /* 0x000fe2000fffe0ff */
[----:B------:R-:W-:Y:S03]  /*3df0*/  ELECT P1, URZ, PT ;  /* 0x0000000000ff782f */ /* 0x000fe60003820000 */
[----:B------:R-:W-:Y:S01]  /*3e00*/  UISETP.NE.AND UP2, UPT, UR17, 0x8, UPT ;  /* 0x000000081100788c */ /* 0x000fe2000bf45270 */
[----:B------:R-:W-:Y:S01]  /*3e10*/  PLOP3.LUT P0, PT, PT, PT, UP1, 0x80, 0x8 ;  /* 0x000000000008781c */ /* 0x000fe20003f0f018 */
[----:B------:R-:W-:Y:S02]  /*3e20*/  ULEA UR28, UR14, UR19, 0x9 ;  /* 0x000000130e1c7291 */ /* 0x000fe4000f8e48ff */
[----:B------:R-:W-:Y:S02]  /*3e30*/  USEL UR13, URZ, 0x1, UP2 ;  /* 0x00000001ff0d7887 */ /* 0x000fe40009000000 */
[----:B------:R-:W-:Y:S02]  /*3e40*/  USEL UR17, UR17, URZ, UP2 ;  /* 0x000000ff11117287 */ /* 0x000fe40009000000 */
[----:B------:R-:W-:Y:S02]  /*3e50*/  ULEA UR30, UR14, UR12, 0xa ;  /* 0x0000000c0e1e7291 */ /* 0x000fe4000f8e50ff */
[----:B------:R-:W-:Y:S01]  /*3e60*/  @UP1 ULEA UR4, UR17, UR7, 0x3 ;  /* 0x0000000711041291 */ /* 0x000fe2000f8e18ff */
[----:B------:R-:W-:Y:S01]  /*3e70*/  LOP3.LUT R8, R8, UR13, RZ, 0x3c, !PT ;  /* 0x0000000d08087c12 */ /* 0x000fe2000f8e3cff */
[----:B------:R-:W-:Y:S02]  /*3e80*/  UIADD3 UR38, UPT, UPT, UR28, 0x80, URZ ;  /* 0x000000801c267890 */ /* 0x000fe4000fffe0ff */
[----:B------:R-:W-:Y:S01]  /*3e90*/  UIADD3 UR36, UPT, UPT, UR30, 0x80, URZ ;  /* 0x000000801e247890 */ /* 0x000fe2000fffe0ff */
[----:B--2---:R-:W-:Y:S01]  /*3ea0*/  @P0 SHF.L.U32 R0, R8, 0x1f, RZ ;  /* 0x0000001f08000819 */ /* 0x004fe200000006ff */
[----:B------:R-:W-:Y:S02]  /*3eb0*/  UIADD3 UR34, UPT, UPT, UR28, 0x100, URZ ;  /* 0x000001001c227890 */ /* 0x000fe4000fffe0ff */
[----:B------:R-:W-:Y:S01]  /*3ec0*/  UIADD3 UR32, UPT, UPT, UR30, 0x100, URZ ;  /* 0x000001001e207890 */ /* 0x000fe2000fffe0ff */
[----:B------:R4:W2:Y:S01]  /*3ed0*/  @P0 SYNCS.PHASECHK.TRANS64.TRYWAIT P2, [UR4], R0 ;  /* 0x00000000ff0005a7 */ /* 0x0008a20008041104 */
[----:B------:R-:W-:Y:S02]  /*3ee0*/  ELECT P0, URZ, PT ;  /* 0x0000000000ff782f */ /* 0x000fe40003800000 */
[C---:B-----5:R-:W-:Y:S01]  /*3ef0*/  @P1 R2UR.BROADCAST UR4, R3.reuse ;  /* 0x00000000030412ca */ /* 0x060fe200008e0000 */
[----:B------:R-:W-:Y:S10]  /*3f00*/  UIADD3 UR8, UPT, UPT, UR8, 0x40, URZ ;  /* 0x0000004008087890 */ /* 0x000ff4000fffe0ff */
[C---:B------:R-:W-:Y:S02]  /*3f10*/  @P0 R2UR.BROADCAST UR13, R3.reuse ;  /* 0x00000000030d02ca */ /* 0x040fe400008e0000 */
[----:B------:R-:W-:Y:S01]  /*3f20*/  ELECT P0, URZ, PT ;  /* 0x0000000000ff782f */ /* 0x000fe20003800000 */
[----:B------:R-:W-:Y:S01]  /*3f30*/  UIADD3 UR15, UPT, UPT, UR15, -0x1, URZ ;  /* 0xffffffff0f0f7890 */ /* 0x000fe2000fffe0ff */
[----:B------:R-:W-:Y:S01]  /*3f40*/  UMOV UR29, 0x40004040 ;  /* 0x40004040001d7882 */ /* 0x000fe20000000000 */
[----:B------:R-:W-:Y:S01]  /*3f50*/  UMOV UR31, 0x40004040 ;  /* 0x40004040001f7882 */ /* 0x000fe20000000000 */
[----:B------:R-:W-:Y:S01]  /*3f60*/  UMOV UR39, 0x40004040 ;  /* 0x4000404000277882 */ /* 0x000fe20000000000 */
[----:B------:R-:W-:Y:S01]  /*3f70*/  UMOV UR37, 0x40004040 ;  /* 0x4000404000257882 */ /* 0x000fe20000000000 */
[----:B------:R-:W-:Y:S01]  /*3f80*/  UMOV UR35, 0x40004040 ;  /* 0x4000404000237882 */ /* 0x000fe20000000000 */
[----:B------:R-:W-:Y:S01]  /*3f90*/  UMOV UR33, 0x40004040 ;  /* 0x4000404000217882 */ /* 0x000fe20000000000 */
[----:B------:R3:W-:Y:S01]  /*3fa0*/  UTCHMMA gdesc[UR28], gdesc[UR30], tmem[UR4], tmem[UR26], idesc[UR27], UP4 ;  /* 0x00ff1a1e1c0075ea */ /* 0x0007e2000a000004 */
[----:B------:R-:W-:Y:S02]  /*3fb0*/  UPLOP3.LUT UP4, UPT, UPT, UPT, UPT, 0x80, 0x8 ;  /* 0x000000000008789c */ /* 0x000fe40003f8f070 */
[----:B------:R1:W-:Y:S01]  /*3fc0*/  UTCHMMA gdesc[UR38], gdesc[UR36], tmem[UR13], tmem[UR24], idesc[UR25], UPT ;  /* 0x00ff1824260075ea */ /* 0x0003e2000b80000d */
[----:B------:R-:W-:Y:S01]  /*3fd0*/  UMOV UR14, UR17 ;  /* 0x00000011000e7c82 */ /* 0x000fe20008000000 */
[----:B---3--:R-:W-:Y:S01]  /*3fe0*/  UIADD3 UR28, UPT, UPT, UR28, 0x180, URZ ;  /* 0x000001801c1c7890 */ /* 0x008fe2000fffe0ff */
[C---:B------:R-:W-:Y:S02]  /*3ff0*/  @P0 R2UR.BROADCAST UR4, R3.reuse ;  /* 0x00000000030402ca */ /* 0x040fe400008e0000 */
[----:B------:R-:W-:Y:S11]  /*4000*/  ELECT P0, URZ, PT ;  /* 0x0000000000ff782f */ /* 0x000ff60003800000 */
[----:B------:R-:W-:Y:S02]  /*4010*/  @!UPT UIADD3 URZ, UPT, UPT, URZ, URZ, URZ ;  /* 0x000000fffffff290 */ /* 0x000fe4000fffe0ff */
[----:B-1----:R-:W-:Y:S01]  /*4020*/  @P0 R2UR.BROADCAST UR13, R3 ;  /* 0x00000000030d02ca */ /* 0x002fe200008e0000 */
[----:B------:R-:W-:Y:S01]  /*4030*/  UIADD3 UR30, UPT, UPT, UR30, 0x180, URZ ;  /* 0x000001801e1e7890 */ /* 0x000fe2000fffe0ff */
[----:B------:R4:W-:Y:S11]  /*4040*/  UTCHMMA gdesc[UR34], gdesc[UR32], tmem[UR4], tmem[UR22], idesc[UR23], UPT ;  /* 0x00ff1620220075ea */ /* 0x0009f6000b800004 */
[----:B------:R4:W-:Y:S01]  /*4050*/  UTCHMMA gdesc[UR28], gdesc[UR30], tmem[UR13], tmem[UR20], idesc[UR21], UPT ;  /* 0x00ff141e1c0075ea */ /* 0x0009e2000b80000d */
[----:B------:R4:W-:Y:S01]  /*4060*/  UTCBAR.MULTICAST [UR8], URZ, UR10 ;  /* 0x000000ff080073e9 */ /* 0x0009e2000800080a */
[----:B------:R-:W-:Y:S05]  /*4070*/  BRA.U UP0, `(.L_x_64) ;  /* 0xfffffffd00347547 */ /* 0x000fea000b83ffff */
.L_x_61:
[----:B------:R-:W-:Y:S01]  /*4080*/  UIADD3 UR18, UPT, UPT, UR18, 0x1, URZ ;  /* 0x0000000112127890 */ /* 0x000fe2000fffe0ff */
[----:B------:R-:W-:Y:S01]  /*4090*/  LOP3.LUT P0, RZ, R6, 0x1, RZ, 0xc0, !PT ;  /* 0x0000000106ff7812 */ /* 0x000fe2000780c0ff */
[----:B------:R-:W-:Y:S01]  /*40a0*/  UIADD3 UR9, UPT, UPT, UR9, 0xe0, URZ ;  /* 0x000000e009097890 */ /* 0x000fe2000fffe0ff */
[----:B------:R-:W-:Y:S01]  /*40b0*/  LOP3.LUT R10, R10, 0x1, RZ, 0x3c, !PT ;  /* 0x000000010a0a7812 */ /* 0x000fe200078e3cff */
[----:B------:R-:W-:-:S04]  /*40c0*/  UISETP.NE.AND UP0, UPT, UR18, 0x2, UPT ;  /* 0x000000021200788c */ /* 0x000fc8000bf05270 */
[----:B----4-:R-:W-:Y:S02]  /*40d0*/  USEL UR4, URZ, 0x1, UP0 ;  /* 0x00000001ff047887 */ /* 0x010fe40008000000 */
[----:B------:R-:W-:Y:S01]  /*40e0*/  USEL UR18, UR18, URZ, UP0 ;  /* 0x000000ff12127287 */ /* 0x000fe20008000000 */
[----:B------:R3:W-:Y:S03]  /*40f0*/  UTCBAR [UR9], URZ ;  /* 0x000000ff090073e9 */ /* 0x0007e600080000ff */
[----:B------:R-:W-:Y:S01]  /*4100*/  LOP3.LUT R11, R11, UR4, RZ, 0x3c, !PT ;  /* 0x000000040b0b7c12 */ /* 0x000fe2000f8e3cff */
[----:B------:R-:W-:Y:S07]  /*4110*/  @P0 BRA `(.L_x_65) ;  /* 0xfffffff800a40947 */ /* 0x000fee000383ffff */
[----:B------:R-:W4:Y:S01]  /*4120*/  S2UR UR4, SR_CgaCtaId ;  /* 0x00000000000479c3 */ /* 0x000f220000008800 */
[----:B------:R-:W-:Y:S01]  /*4130*/  ELECT P0, URZ, PT ;  /* 0x0000000000ff782f */ /* 0x000fe20003800000 */
[----:B--2---:R-:W-:Y:S01]  /*4140*/  IMAD.MOV.U32 R0, RZ, RZ, 0x1 ;  /* 0x00000001ff007424 */ /* 0x004fe200078e00ff */
[----:B------:R-:W-:Y:S01]  /*4150*/  UIADD3 UR7, UPT, UPT, UR7, 0xf0, URZ ;  /* 0x000000f007077890 */ /* 0x000fe2000fffe0ff */
[----:B------:R-:W-:Y:S01]  /*4160*/  SHF.L.U32 R3, R11, 0x1f, RZ ;  /* 0x0000001f0b037819 */ /* 0x000fe200000006ff */
[----:B------:R-:W-:-:S03]  /*4170*/  UMOV UR5, 0x40 ;  /* 0x0000004000057882 */ /* 0x000fc60000000000 */
[----:B------:R-:W-:Y:S01]  /*4180*/  UVIRTCOUNT.DEALLOC.SMPOOL 0x80 ;  /* 0x000000800000784c */ /* 0x000fe20000000000 */
[----:B----4-:R-:W-:Y:S02]  /*4190*/  ULEA UR4, UR4, UR5, 0x18 ;  /* 0x0000000504047291 */ /* 0x010fe4000f8ec0ff */
[----:B------:R-:W-:-:S07]  /*41a0*/  ULEA UR5, UR18, UR7, 0x3 ;  /* 0x0000000712057291 */ /* 0x000fce000f8e18ff */
[----:B------:R2:W-:Y:S02]  /*41b0*/  @P0 STS.U8 [UR4+0x1c], R0 ;  /* 0x00001c00ff000988 */ /* 0x0005e40008000004 */
[----:B------:R-:W4:Y:S02]  /*41c0*/  SYNCS.PHASECHK.TRANS64.TRYWAIT P0, [UR5], R3 ;  /* 0x00000003ff0075a7 */ /* 0x000f240008001105 */
[----:B--2-4-:R-:W-:Y:S05]  /*41d0*/  @!P0 BRA `(.L_x_66) ;  /* 0x0000005400d48947 */ /* 0x014fea0003800000 */
.L_x_163:
[----:B------:R-:W-:-:S04]  /*41e0*/  UIADD3 UR6, UPT, UPT, UR18, 0x1, URZ ;  /* 0x0000000112067890 */ /* 0x000fc8000fffe0ff */
[----:B------:R-:W-:-:S04]  /*41f0*/  UISETP.NE.AND UP0, UPT, UR6, 0x2, UPT ;  /* 0x000000020600788c */ /* 0x000fc8000bf05270 */
[----:B------:R-:W-:Y:S02]  /*4200*/  USEL UR5, URZ, 0x1, UP0 ;  /* 0x00000001ff057887 */ /* 0x000fe40008000000 */
[----:B------:R-:W-:-:S04]  /*4210*/  USEL UR6, UR6, URZ, UP0 ;  /* 0x000000ff06067287 */ /* 0x000fc80008000000 */
[----:B------:R-:W-:Y:S01]  /*4220*/  ULEA UR6, UR6, UR7, 0x3 ;  /* 0x0000000706067291 */ /* 0x000fe2000f8e18ff */
[----:B--2---:R-:W-:-:S04]  /*4230*/  LOP3.LUT R3, R11, UR5, RZ, 0x3c, !PT ;  /* 0x000000050b037c12 */ /* 0x004fc8000f8e3cff */
[----:B------:R-:W-:-:S04]  /*4240*/  SHF.L.U32 R3, R3, 0x1f, RZ ;  /* 0x0000001f03037819 */ /* 0x000fc800000006ff */
[----:B------:R-:W2:Y:S02]  /*4250*/  SYNCS.PHASECHK.TRANS64.TRYWAIT P0, [UR6], R3 ;  /* 0x00000003ff0075a7 */ /* 0x000ea40008001106 */
[----:B--2---:R-:W-:Y:S05]  /*4260*/  @!P0 BRA `(.L_x_67) ;  /* 0x0000005400c88947 */ /* 0x004fea0003800000 */
.L_x_165:
[----:B------:R-:W-:Y:S01]  /*4270*/  NOP ;  /* 0x0000000000007918 */ /* 0x000fe20000000000 */
[----:B--2---:R-:W2:Y:S01]  /*4280*/  LDS R0, [UR4+0x14] ;  /* 0x00001404ff007984 */ /* 0x004ea20008000800 */
[----:B------:R-:W-:Y:S01]  /*4290*/  LOP3.LUT R2, R2, 0xffff, RZ, 0xc0, !PT ;  /* 0x0000ffff02027812 */ /* 0x000fe200078ec0ff */
[----:B------:R-:W-:Y:S02]  /*42a0*/  IMAD.MOV.U32 R3, RZ, RZ, 0xffff ;  /* 0x0000ffffff037424 */ /* 0x000fe400078e00ff */
[----:B------:R-:W-:Y:S01]  /*42b0*/  IMAD.MOV.U32 R5, RZ, RZ, 0x1 ;  /* 0x00000001ff057424 */ /* 0x000fe200078e00ff */
[----:B------:R-:W-:-:S04]  /*42c0*/  SHF.R.U32.HI R2, RZ, 0x5, R2 ;  /* 0x00000005ff027819 */ /* 0x000fc80000011602 */
[-C--:B------:R-:W-:Y:S02]  /*42d0*/  SHF.L.U32 R3, R3, R2.reuse, RZ ;  /* 0x0000000203037219 */ /* 0x080fe400000006ff */
[----:B------:R-:W-:Y:S02]  /*42e0*/  SHF.L.U32 R5, R5, R2, RZ ;  /* 0x0000000205057219 */ /* 0x000fe400000006ff */
[----:B--2---:R-:W-:-:S04]  /*42f0*/  LOP3.LUT R0, R0, R3, RZ, 0xc0, !PT ;  /* 0x0000000300007212 */ /* 0x004fc800078ec0ff */
[----:B------:R-:W-:-:S13]  /*4300*/  ISETP.NE.AND P0, PT, R0, R3, PT ;  /* 0x000000030000720c */ /* 0x000fda0003f05270 */
[----:B------:R-:W-:Y:S05]  /*4310*/  @P0 BRA `(.L_x_68) ;  /* 0x00000000005c0947 */ /* 0x000fea0003800000 */
[----:B------:R-:W2:Y:S02]  /*4320*/  LDS R0, [UR4+0x18] ;  /* 0x00001804ff007984 */ /* 0x000ea40008000800 */
[----:B--2---:R-:W-:-:S04]  /*4330*/  LOP3.LUT R0, R0, R5, RZ, 0xc0, !PT ;  /* 0x0000000500007212 */ /* 0x004fc800078ec0ff */
[----:B------:R-:W-:-:S13]  /*4340*/  ISETP.NE.AND P0, PT, R0, R5, PT ;  /* 0x000000050000720c */ /* 0x000fda0003f05270 */
[----:B------:R-:W-:Y:S05]  /*4350*/  @P0 BRA `(.L_x_69) ;  /* 0x0000000000400947 */ /* 0x000fea0003800000 */
[----:B------:R-:W-:Y:S01]  /*4360*/  R2UR UR8, R3 ;  /* 0x00000000030872ca */ /* 0x000fe200000e0000 */
[----:B------:R-:W2:Y:S01]  /*4370*/  S2R R2, SR_LANEID ;  /* 0x0000000000027919 */ /* 0x000ea20000000000 */
[----:B------:R-:W-:Y:S01]  /*4380*/  LOP3.LUT R5, RZ, R5, RZ, 0x33, !PT ;  /* 0x00000005ff057212 */ /* 0x000fe200078e33ff */
[----:B------:R-:W-:Y:S02]  /*4390*/  VOTEU.ANY UR7, UPT, PT ;  /* 0x0000000000077886 */ /* 0x000fe400038e0100 */
[----:B------:R-:W-:Y:S01]  /*43a0*/  UFLO.U32 UR7, UR7 ;  /* 0x00000007000772bd */ /* 0x000fe200080e0000 */
[----:B------:R-:W4:Y:S07]  /*43b0*/  REDUX UR5, R5 ;  /* 0x00000000050573c4 */ /* 0x000f2e0000000000 */
[----:B------:R-:W-:-:S06]  /*43c0*/  ULOP3.LUT UR8, URZ, UR8, URZ, 0x33, !UPT ;  /* 0x00000008ff087292 */ /* 0x000fcc000f8e33ff */
[----:B------:R-:W-:-:S04]  /*43d0*/  IMAD.U32 R0, RZ, RZ, UR8 ;  /* 0x00000008ff007e24 */ /* 0x000fc8000f8e00ff */
[----:B------:R-:W1:Y:S02]  /*43e0*/  REDUX UR6, R0 ;  /* 0x00000000000673c4 */ /* 0x000e640000000000 */
[----:B------:R1:W-:Y:S01]  /*43f0*/  UTCATOMSWS.AND URZ, UR8 ;  /* 0x0000000800ff79e3 */ /* 0x0003e20008000000 */
[----:B--2---:R-:W-:Y:S01]  /*4400*/  ISETP.EQ.U32.AND P0, PT, R2, UR7, PT ;  /* 0x0000000702007c0c */ /* 0x004fe2000bf02070 */
[----:B----4-:R-:W-:Y:S02]  /*4410*/  IMAD.U32 R2, RZ, RZ, UR5 ;  /* 0x00000005ff027e24 */ /* 0x010fe4000f8e00ff */
[----:B-1----:R-:W-:-:S10]  /*4420*/  IMAD.U32 R3, RZ, RZ, UR6 ;  /* 0x00000006ff037e24 */ /* 0x002fd4000f8e00ff */
[----:B------:R1:W-:Y:S04]  /*4430*/  @P0 ATOMS.AND RZ, [UR4+0x14], R3 ;  /* 0x00001403ffff098c */ /* 0x0003e8000a800004 */
[----:B------:R1:W-:Y:S01]  /*4440*/  @P0 ATOMS.AND RZ, [UR4+0x18], R2 ;  /* 0x00001802ffff098c */ /* 0x0003e2000a800004 */
[----:B------:R-:W-:Y:S05]  /*4450*/  BRA `(.L_x_70) ;  /* 0x0000000000147947 */ /* 0x000fea0003800000 */
.L_x_69:
[----:B------:R-:W-:Y:S02]  /*4460*/  MOV R2, 0x4480 ;  /* 0x0000448000027802 */ /* 0x000fe40000000f00 */
[----:B-1-3-5:R-:W-:Y:S05]  /*4470*/  CALL.REL.NOINC `($__internal_0_$__cuda_sm10x_tcgen05_guardrail_trap_col_being_dealloced_not_returned_by_alloc) ;  /* 0x0000005800b47944 */ /* 0x02afea0003c00000 */
[----:B------:R-:W-:Y:S05]  /*4480*/  BRA `(.L_x_70) ;  /* 0x0000000000087947 */ /* 0x000fea0003800000 */
.L_x_68:
[----:B------:R-:W-:Y:S02]  /*4490*/  MOV R2, 0x44b0 ;  /* 0x000044b000027802 */ /* 0x000fe40000000f00 */
[----:B-1-3-5:R-:W-:Y:S05]  /*44a0*/  CALL.REL.NOINC `($__internal_2_$__cuda_sm10x_tcgen05_guardrail_trap_unallocated_columns_being_dealloced) ;  /* 0x0000005800c07944 */ /* 0x02afea0003c00000 */
.L_x_70:
[----:B------:R-:W-:Y:S01]  /*44b0*/  NOP ;  /* 0x0000000000007918 */ /* 0x000fe20000000000 */
[----:B---3--:R-:W-:Y:S05]  /*44c0*/  EXIT ;  /* 0x000000000000794d */ /* 0x008fea0003800000 */
.L_x_54:
[----:B------:R-:W2:Y:S01]  /*44d0*/  LDC R3, c[0x0][0x384] ;  /* 0x0000e100ff037b82 */ /* 0x000ea20000000800 */
[----:B------:R-:W-:Y:S01]  /*44e0*/  UISETP.NE.OR UP6, UPT, UR4, 0x3, !UP6 ;  /* 0x000000030400788c */ /* 0x000fe2000f7c5670 */
[----:B--2---:R-:W-:-:S08]  /*44f0*/  IADD3 R3, PT, PT, R3, 0x7f, RZ ;  /* 0x0000007f03037810 */ /* 0x004fd00007ffe0ff */
[----:B------:R-:W-:Y:S05]  /*4500*/  BRA.U UP6, `(.L_x_71) ;  /* 0x00000015066c7547 */ /* 0x000fea000b800000 */
[----:B------:R-:W2:Y:S01]  /*4510*/  LDC R18, c[0x0][0x38c] ;  /* 0x0000e300ff127b82 */ /* 0x000ea20000000800 */
[----:B------:R-:W3:Y:S01]  /*4520*/  LDCU.64 UR6, c[0x0][0x988] ;  /* 0x00013100ff0677ac */ /* 0x000ee20008000a00 */
[----:B------:R-:W-:Y:S01]  /*4530*/  SHF.R.S32.HI R8, RZ, 0x1f, R3 ;  /* 0x0000001fff087819 */ /* 0x000fe20000011403 */
[----:B------:R-:W-:Y:S01]  /*4540*/  IMAD.MOV.U32 R32, RZ, RZ, 0x1 ;  /* 0x00000001ff207424 */ /* 0x000fe200078e00ff */
[----:B------:R-:W4:Y:S02]  /*4550*/  LDCU.64 UR4, c[0x0][0x990] ;  /* 0x00013200ff0477ac */ /* 0x000f240008000a00 */
[----:B-----5:R-:W-:Y:S01]  /*4560*/  LEA.HI R33, R8, R3, RZ, 0x7 ;  /* 0x0000000308217211 */ /* 0x020fe200078f38ff */
[----:B------:R-:W-:Y:S01]  /*4570*/  IMAD.MOV.U32 R27, RZ, RZ, RZ ;  /* 0x000000ffff1b7224 */ /* 0x000fe200078e00ff */
[----:B------:R-:W1:Y:S01]  /*4580*/  LDC R22, c[0x0][0x388] ;  /* 0x0000e200ff167b82 */ /* 0x000e620000000800 */
[----:B------:R-:W-:Y:S01]  /*4590*/  UMOV UR17, 0x400 ;  /* 0x0000040000117882 */ /* 0x000fe20000000000 */
[----:B------:R-:W-:Y:S01]  /*45a0*/  IMAD.MOV.U32 R25, RZ, RZ, 0x1000 ;  /* 0x00001000ff197424 */ /* 0x000fe200078e00ff */
[----:B------:R-:W-:Y:S01]  /*45b0*/  ULEA UR17, UR49, UR17, 0x18 ;  /* 0x0000001131117291 */ /* 0x000fe2000f8ec0ff */
[----:B------:R-:W-:Y:S01]  /*45c0*/  SHF.R.S32.HI R33, RZ, 0x7, R33 ;  /* 0x00000007ff217819 */ /* 0x000fe20000011421 */
[----:B------:R-:W-:-:S02]  /*45d0*/  USEL UR18, URZ, 0x1, UP5 ;  /* 0x00000001ff127887 */ /* 0x000fc4000a800000 */
[----:B------:R-:W-:Y:S01]  /*45e0*/  UIADD3 UR22, UPT, UPT, UR17, 0x98, URZ ;  /* 0x0000009811167890 */ /* 0x000fe2000fffe0ff */
[----:B------:R-:W1:Y:S01]  /*45f0*/  LDC R0, c[0x0][0xc30] ;  /* 0x00030c00ff007b82 */ /* 0x000e620000000800 */
[----:B------:R-:W-:Y:S02]  /*4600*/  UIADD3 UR21, UPT, UPT, UR17, 0x80, URZ ;  /* 0x0000008011157890 */ /* 0x000fe4000fffe0ff */
[----:B---3--:R-:W-:Y:S02]  /*4610*/  UISETP.NE.U32.AND UP3, UPT, UR6, URZ, UPT ;  /* 0x000000ff0600728c */ /* 0x008fe4000bf65070 */
[----:B------:R-:W-:Y:S02]  /*4620*/  UIADD3 UR20, UPT, UPT, UR17, 0x88, URZ ;  /* 0x0000008811147890 */ /* 0x000fe4000fffe0ff */
[----:B------:R-:W-:Y:S01]  /*4630*/  UISETP.NE.AND.EX UP3, UPT, UR7, URZ, UPT, UP3 ;  /* 0x000000ff0700728c */ /* 0x000fe2000bf65330 */
[----:B------:R-:W3:Y:S01]  /*4640*/  LDC R23, c[0x0][0x370] ;  /* 0x0000dc00ff177b82 */ /* 0x000ee20000000800 */
[C---:B--2---:R-:W-:Y:S01]  /*4650*/  R2UR UR7, R18.reuse ;  /* 0x00000000120772ca */ /* 0x044fe200000e0000 */
[----:B----4-:R-:W-:Y:S01]  /*4660*/  UISETP.NE.U32.AND UP4, UPT, UR4, URZ, UPT ;  /* 0x000000ff0400728c */ /* 0x010fe2000bf85070 */
[----:B------:R-:W-:Y:S01]  /*4670*/  R2UR UR6, R18 ;  /* 0x00000000120672ca */ /* 0x000fe200000e0000 */
[----:B------:R-:W-:-:S02]  /*4680*/  UIADD3 UR16, UPT, UPT, UR17, 0xd8, URZ ;  /* 0x000000d811107890 */ /* 0x000fc4000fffe0ff */
[----:B------:R-:W-:Y:S02]  /*4690*/  UIADD3 UR19, UPT, UPT, UR17, 0x90, URZ ;  /* 0x0000009011137890 */ /* 0x000fe4000fffe0ff */
[----:B------:R-:W2:Y:S01]  /*46a0*/  LDC R2, c[0x0][0xc0c] ;  /* 0x00030300ff027b82 */ /* 0x000ea20000000800 */
[----:B-1----:R-:W-:Y:S01]  /*46b0*/  R2UR UR15, R22 ;  /* 0x00000000160f72ca */ /* 0x002fe200000e0000 */
[----:B------:R-:W-:Y:S02]  /*46c0*/  UPRMT UR22, UR49, 0x654, UR22 ;  /* 0x0000065431167896 */ /* 0x000fe40008000016 */
[----:B------:R-:W-:Y:S02]  /*46d0*/  UPRMT UR24, UR49, 0x654, UR21 ;  /* 0x0000065431187896 */ /* 0x000fe40008000015 */
[----:B------:R-:W-:Y:S02]  /*46e0*/  UPRMT UR23, UR49, 0x654, UR20 ;  /* 0x0000065431177896 */ /* 0x000fe40008000014 */
[----:B------:R-:W1:Y:S01]  /*46f0*/  LDC R17, c[0x0][0xc20] ;  /* 0x00030800ff117b82 */ /* 0x000e620000000800 */
[----:B------:R-:W-:Y:S01]  /*4700*/  ISETP.NE.AND P1, PT, R0, 0x1, PT ;  /* 0x000000010000780c */ /* 0x000fe20003f25270 */
[----:B------:R-:W-:-:S02]  /*4710*/  UPLOP3.LUT UP1, UPT, UPT, UPT, UPT, 0x40, 0x4 ;  /* 0x000000000004789c */ /* 0x000fc40003f2e870 */
[----:B------:R-:W-:Y:S02]  /*4720*/  UPRMT UR16, URZ, 0x654, UR16 ;  /* 0x00000654ff107896 */ /* 0x000fe40008000010 */
[----:B------:R-:W-:Y:S02]  /*4730*/  UPRMT UR49, UR49, 0x654, UR19 ;  /* 0x0000065431317896 */ /* 0x000fe40008000013 */
[----:B------:R-:W4:Y:S01]  /*4740*/  LDC.64 R36, c[0x0][0x348] ;  /* 0x0000d200ff247b82 */ /* 0x000f220000000a00 */
[----:B------:R-:W-:-:S07]  /*4750*/  UISETP.NE.AND.EX UP4, UPT, UR5, URZ, UPT, UP4 ;  /* 0x000000ff0500728c */ /* 0x000fce000bf85340 */
[----:B------:R-:W1:Y:S08]  /*4760*/  LDC.64 R20, c[0x0][0xc10] ;  /* 0x00030400ff147b82 */ /* 0x000e700000000a00 */
[----:B------:R-:W1:Y:S08]  /*4770*/  LDC.64 R6, c[0x0][0xc18] ;  /* 0x00030600ff067b82 */ /* 0x000e700000000a00 */
[----:B------:R-:W1:Y:S08]  /*4780*/  LDC.64 R4, c[0x0][0xc28] ;  /* 0x00030a00ff047b82 */ /* 0x000e700000000a00 */
[----:B--23--:R-:W1:Y:S02]  /*4790*/  LDC R24, c[0x0][0x374] ;  /* 0x0000dd00ff187b82 */ /* 0x00ce640000000800 */
.L_x_82:
[-C--:B------:R-:W-:Y:S02]  /*47a0*/  IABS R3, R33.reuse ;  /* 0x0000002100037213 */ /* 0x080fe40000000000 */
[----:B------:R-:W-:Y:S02]  /*47b0*/  SHF.L.U32 R0, R27, 0x1f, RZ ;  /* 0x0000001f1b007819 */ /* 0x000fe400000006ff */
[----:B--2---:R-:W2:Y:S01]  /*47c0*/  I2F.RP R12, R3 ;  /* 0x00000003000c7306 */ /* 0x004ea20000209400 */
[----:B------:R-:W-:Y:S01]  /*47d0*/  IABS R10, R33 ;  /* 0x00000021000a7213 */ /* 0x000fe20000000000 */
[----:B------:R-:W3:Y:S01]  /*47e0*/  SYNCS.PHASECHK.TRANS64.TRYWAIT P2, [UR17+0xd0], R0 ;  /* 0x0000d000ff0075a7 */ /* 0x000ee20008041111 */
[----:B------:R-:W-:Y:S03]  /*47f0*/  IABS R11, R16 ;  /* 0x00000010000b7213 */ /* 0x000fe60000000000 */
[----:B------:R-:W-:Y:S04]  /*4800*/  IMAD.MOV R10, RZ, RZ, -R10 ;  /* 0x000000ffff0a7224 */ /* 0x000fe800078e0a0a */
[----:B--2---:R-:W2:Y:S02]  /*4810*/  MUFU.RCP R9, R12 ;  /* 0x0000000c00097308 */ /* 0x004ea40000001000 */
[----:B--2---:R-:W-:Y:S01]  /*4820*/  VIADD R28, R9, 0xffffffe ;  /* 0x0ffffffe091c7836 */ /* 0x004fe20000000000 */
[----:B------:R-:W-:Y:S07]  /*4830*/  IABS R9, R22 ;  /* 0x0000001600097213 */ /* 0x000fee0000000000 */
[----:B------:R-:W2:Y:S10]  /*4840*/  F2I.FTZ.U32.TRUNC.NTZ R29, R28 ;  /* 0x0000001c001d7305 */ /* 0x000eb4000021f000 */
[----:B------:R-:W5:Y:S01]  /*4850*/  I2F.RP R12, R9 ;  /* 0x00000009000c7306 */ /* 0x000f620000209400 */
[--C-:B--2---:R-:W-:Y:S02]  /*4860*/  IMAD.MOV R14, RZ, RZ, -R29.reuse ;  /* 0x000000ffff0e7224 */ /* 0x104fe400078e0a1d */
[----:B------:R-:W-:Y:S02]  /*4870*/  IMAD.MOV.U32 R28, RZ, RZ, RZ ;  /* 0x000000ffff1c7224 */ /* 0x000fe400078e00ff */
[----:B------:R-:W-:Y:S05]  /*4880*/  IMAD R14, R14, R3, RZ ;  /* 0x000000030e0e7224 */ /* 0x000fea00078e02ff */
[----:B-----5:R-:W2:Y:S01]  /*4890*/  MUFU.RCP R12, R12 ;  /* 0x0000000c000c7308 */ /* 0x020ea20000001000 */
[----:B------:R-:W-:Y:S06]  /*48a0*/  IMAD.HI.U32 R14, R29, R14, R28 ;  /* 0x0000000e1d0e7227 */ /* 0x000fec00078e001c */
[----:B------:R-:W-:Y:S04]  /*48b0*/  IMAD.HI.U32 R41, R14, R11, RZ ;  /* 0x0000000b0e297227 */ /* 0x000fe800078e00ff */
[----:B------:R-:W-:Y:S01]  /*48c0*/  IMAD R11, R41, R10, R11 ;  /* 0x0000000a290b7224 */ /* 0x000fe200078e020b */
[----:B------:R-:W-:Y:S04]  /*48d0*/  IABS R10, R18 ;  /* 0x00000012000a7213 */ /* 0x000fe80000000000 */
[----:B------:R-:W-:Y:S01]  /*48e0*/  ISETP.GT.U32.AND P3, PT, R3, R11, PT ;  /* 0x0000000b0300720c */ /* 0x000fe20003f64070 */
[----:B--2---:R-:W-:Y:S04]  /*48f0*/  VIADD R38, R12, 0xffffffe ;  /* 0x0ffffffe0c267836 */ /* 0x004fe80000000000 */
[----:B------:R2:W5:Y:S08]  /*4900*/  F2I.FTZ.U32.TRUNC.NTZ R39, R38 ;  /* 0x0000002600277305 */ /* 0x000570000021f000 */
[-C--:B------:R-:W-:Y:S01]  /*4910*/  @!P3 IADD3 R11, PT, PT, R11, -R3.reuse, RZ ;  /* 0x800000030b0bb210 */ /* 0x080fe20007ffe0ff */
[----:B------:R-:W-:Y:S01]  /*4920*/  @!P3 VIADD R41, R41, 0x1 ;  /* 0x000000012929b836 */ /* 0x000fe20000000000 */
[----:B------:R-:W-:Y:S02]  /*4930*/  ISETP.NE.AND P3, PT, R33, RZ, PT ;  /* 0x000000ff2100720c */ /* 0x000fe40003f65270 */
[----:B------:R-:W-:Y:S02]  /*4940*/  ISETP.GE.U32.AND P4, PT, R11, R3, PT ;  /* 0x000000030b00720c */ /* 0x000fe40003f86070 */
[----:B------:R-:W4:Y:S01]  /*4950*/  I2F.RP R11, R10 ;  /* 0x0000000a000b7306 */ /* 0x000f220000209400 */
[----:B------:R-:W-:Y:S01]  /*4960*/  LOP3.LUT R3, R16, R33, RZ, 0x3c, !PT ;  /* 0x0000002110037212 */ /* 0x000fe200078e3cff */
[----:B--2---:R-:W-:Y:S03]  /*4970*/  IMAD.MOV.U32 R38, RZ, RZ, RZ ;  /* 0x000000ffff267224 */ /* 0x004fe600078e00ff */
[----:B------:R-:W-:Y:S02]  /*4980*/  ISETP.GE.AND P0, PT, R3, RZ, PT ;  /* 0x000000ff0300720c */ /* 0x000fe40003f06270 */
[----:B-----5:R-:W-:Y:S04]  /*4990*/  IADD3 R3, PT, PT, RZ, -R39, RZ ;  /* 0x80000027ff037210 */ /* 0x020fe80007ffe0ff */
[----:B------:R-:W-:Y:S02]  /*49a0*/  @P4 VIADD R41, R41, 0x1 ;  /* 0x0000000129294836 */ /* 0x000fe40000000000 */
[----:B------:R-:W-:Y:S01]  /*49b0*/  IMAD R3, R3, R9, RZ ;  /* 0x0000000903037224 */ /* 0x000fe200078e02ff */
[----:B----4-:R-:W2:Y:S03]  /*49c0*/  MUFU.RCP R11, R11 ;  /* 0x0000000b000b7308 */ /* 0x010ea60000001000 */
[----:B------:R-:W-:Y:S04]  /*49d0*/  IMAD.HI.U32 R39, R39, R3, R38 ;  /* 0x0000000327277227 */ /* 0x000fe800078e0026 */
[----:B------:R-:W-:Y:S01]  /*49e0*/  @!P0 IMAD.MOV R41, RZ, RZ, -R41 ;  /* 0x000000ffff298224 */ /* 0x000fe200078e0a29 */
[----:B------:R-:W-:Y:S02]  /*49f0*/  @!P3 LOP3.LUT R41, RZ, R33, RZ, 0x33, !PT ;  /* 0x00000021ff29b212 */ /* 0x000fe400078e33ff */
[----:B------:R-:W-:Y:S02]  /*4a00*/  ISETP.NE.AND P3, PT, R22, RZ, PT ;  /* 0x000000ff1600720c */ /* 0x000fe40003f65270 */
[----:B------:R-:W-:Y:S05]  /*4a10*/  IABS R12, R41 ;  /* 0x00000029000c7213 */ /* 0x000fea0000000000 */
[----:B------:R-:W-:Y:S05]  /*4a20*/  IMAD.HI.U32 R39, R39, R12, RZ ;  /* 0x0000000c27277227 */ /* 0x000fea00078e00ff */
[----:B------:R-:W-:Y:S05]  /*4a30*/  IADD3 R3, PT, PT, -R39, RZ, RZ ;  /* 0x000000ff27037210 */ /* 0x000fea0007ffe1ff */
[----:B------:R-:W-:Y:S01]  /*4a40*/  IMAD R12, R9, R3, R12 ;  /* 0x00000003090c7224 */ /* 0x000fe200078e020c */
[----:B------:R-:W-:Y:S04]  /*4a50*/  LOP3.LUT R3, R41, R22, RZ, 0x3c, !PT ;  /* 0x0000001629037212 */ /* 0x000fe800078e3cff */
[----:B------:R-:W-:Y:S11]  /*4a60*/  ISETP.GT.U32.AND P0, PT, R9, R12, PT ;  /* 0x0000000c0900720c */ /* 0x000ff60003f04070 */
[----:B------:R-:W-:Y:S02]  /*4a70*/  @!UPT UIADD3 URZ, UPT, UPT, URZ, URZ, URZ ;  /* 0x000000fffffff290 */ /* 0x000fe4000fffe0ff */
[----:B------:R-:W-:Y:S01]  /*4a80*/  @!P0 IMAD.IADD R12, R12, 0x1, -R9 ;  /* 0x000000010c0c8824 */ /* 0x000fe200078e0a09 */
[----:B------:R-:W-:Y:S02]  /*4a90*/  @!P0 IADD3 R39, PT, PT, R39, 0x1, RZ ;  /* 0x0000000127278810 */ /* 0x000fe40007ffe0ff */
[----:B------:R-:W-:Y:S02]  /*4aa0*/  ISETP.GE.AND P0, PT, R3, RZ, PT ;  /* 0x000000ff0300720c */ /* 0x000fe40003f06270 */
[----:B------:R-:W-:Y:S01]  /*4ab0*/  ISETP.GE.U32.AND P4, PT, R12, R9, PT ;  /* 0x000000090c00720c */ /* 0x000fe20003f86070 */
[----:B--2---:R-:W-:Y:S06]  /*4ac0*/  VIADD R9, R11, 0xffffffe ;  /* 0x0ffffffe0b097836 */ /* 0x004fec0000000000 */
[----:B------:R-:W2:Y:S06]  /*4ad0*/  F2I.FTZ.U32.TRUNC.NTZ R9, R9 ;  /* 0x0000000900097305 */ /* 0x000eac000021f000 */
[----:B------:R-:W-:Y:S01]  /*4ae0*/  @P4 VIADD R39, R39, 0x1 ;  /* 0x0000000127274836 */ /* 0x000fe20000000000 */
[----:B---3--:R-:W-:Y:S06]  /*4af0*/  @!P2 BRA `(.L_x_72) ;  /* 0x0000004c00bca947 */ /* 0x008fec0003800000 */
.L_x_167:
[----:B--2---:R-:W-:Y:S01]  /*4b00*/  MOV R15, R9 ;  /* 0x00000009000f7202 */ /* 0x004fe20000000f00 */
[----:B------:R-:W2:Y:S01]  /*4b10*/  LDS.128 R28, [UR17+0x110] ;  /* 0x00011011ff1c7984 */ /* 0x000ea20008000c00 */
[----:B---3--:R-:W-:Y:S02]  /*4b20*/  IMAD.MOV R0, RZ, RZ, -R9 ;  /* 0x000000ffff007224 */ /* 0x008fe400078e0a09 */
[----:B------:R-:W-:Y:S01]  /*4b30*/  @!P0 IMAD.MOV R39, RZ, RZ, -R39 ;  /* 0x000000ffff278224 */ /* 0x000fe200078e0a27 */
[----:B------:R-:W-:Y:S01]  /*4b40*/  @!P3 LOP3.LUT R39, RZ, R22, RZ, 0x33, !PT ;  /* 0x00000016ff27b212 */ /* 0x000fe200078e33ff */
[----:B------:R-:W-:Y:S01]  /*4b50*/  IMAD R38, R0, R10, RZ ;  /* 0x0000000a00267224 */ /* 0x000fe200078e02ff */
[----:B------:R-:W-:Y:S01]  /*4b60*/  ISETP.GE.AND P0, PT, R26, 0x1, PT ;  /* 0x000000011a00780c */ /* 0x000fe20003f06270 */
[----:B------:R-:W-:Y:S01]  /*4b70*/  IMAD.MOV.U32 R14, RZ, RZ, RZ ;  /* 0x000000ffff0e7224 */ /* 0x000fe200078e00ff */
[----:B------:R-:W-:Y:S01]  /*4b80*/  IABS R3, R39 ;  /* 0x0000002700037213 */ /* 0x000fe20000000000 */
[----:B------:R-:W-:Y:S01]  /*4b90*/  @!PT LDS RZ, [RZ] ;  /* 0x00000000fffff984 */ /* 0x000fe20000000800 */
[----:B------:R-:W-:Y:S01]  /*4ba0*/  @!PT LDS RZ, [RZ] ;  /* 0x00000000fffff984 */ /* 0x000fe20000000800 */
[----:B------:R-:W-:Y:S01]  /*4bb0*/  @!PT LDS RZ, [RZ] ;  /* 0x00000000fffff984 */ /* 0x000fe20000000800 */
[----:B------:R-:W-:Y:S01]  /*4bc0*/  @!PT LDS RZ, [RZ] ;  /* 0x00000000fffff984 */ /* 0x000fe20000000800 */
[----:B------:R3:W-:Y:S06]  /*4bd0*/  MEMBAR.ALL.CTA ;  /* 0x0000000000007992 */ /* 0x0007ec0000008000 */
[----:B---3--:R-:W3:Y:S01]  /*4be0*/  FENCE.VIEW.ASYNC.S ;  /* 0x00000000000073c6 */ /* 0x008ee20000000000 */
[----:B------:R-:W-:Y:S01]  /*4bf0*/  LOP3.LUT R34, R39, R18, RZ, 0x3c, !PT ;  /* 0x0000001227227212 */ /* 0x000fe200078e3cff */
[----:B------:R-:W-:Y:S06]  /*4c00*/  IMAD.HI.U32 R38, R9, R38, R14 ;  /* 0x0000002609267227 */ /* 0x000fec00078e000e */
[----:B------:R-:W-:Y:S04]  /*4c10*/  IMAD.HI.U32 R38, R38, R3, RZ ;  /* 0x0000000326267227 */ /* 0x000fe800078e00ff */
[----:B------:R-:W-:Y:S04]  /*4c20*/  IMAD.MOV R0, RZ, RZ, -R38 ;  /* 0x000000ffff007224 */ /* 0x000fe800078e0a26 */
[C---:B------:R-:W-:Y:S05]  /*4c30*/  IMAD R3, R10.reuse, R0, R3 ;  /* 0x000000000a037224 */ /* 0x040fea00078e0203 */
[----:B------:R-:W-:Y:S01]  /*4c40*/  ISETP.GT.U32.AND P4, PT, R10, R3, PT ;  /* 0x000000030a00720c */ /* 0x000fe20003f84070 */
[----:B---3--:R-:W-:Y:S01]  /*4c50*/  SYNCS.ARRIVE.TRANS64.RED.A1T0 RZ, [UR16], RZ ;  /* 0x000000ffffff79a7 */ /* 0x008fe20008100410 */
[----:B--2---:R-:W-:Y:S11]  /*4c60*/  LOP3.LUT P3, RZ, R30, 0x1, RZ, 0xc0, !PT ;  /* 0x000000011eff7812 */ /* 0x004ff6000786c0ff */
[-C--:B------:R-:W-:Y:S04]  /*4c70*/  @!P4 IADD3 R3, PT, PT, R3, -R10.reuse, RZ ;  /* 0x8000000a0303c210 */ /* 0x080fe80007ffe0ff */
[----:B------:R-:W-:Y:S02]  /*4c80*/  ISETP.GE.U32.AND P5, PT, R3, R10, PT ;  /* 0x0000000a0300720c */ /* 0x000fe40003fa6070 */
[----:B------:R-:W-:Y:S02]  /*4c90*/  @P3 MOV R13, R28 ;  /* 0x0000001c000d3202 */ /* 0x000fe40000000f00 */
[----:B------:R-:W-:Y:S01]  /*4ca0*/  @P3 LOP3.LUT R8, R29, 0xffff, RZ, 0xc0, !PT ;  /* 0x0000ffff1d083812 */ /* 0x000fe200078ec0ff */
[----:B------:R-:W-:Y:S08]  /*4cb0*/  @!P0 BRA `(.L_x_73) ;  /* 0x0000000000a48947 */ /* 0x000ff00003800000 */
[----:B-1----:R-:W-:Y:S01]  /*4cc0*/  IMAD.HI.U32 R42, R24, R7, RZ ;  /* 0x00000007182a7227 */ /* 0x002fe200078e00ff */
[----:B------:R-:W-:Y:S02]  /*4cd0*/  ISETP.NE.AND P0, PT, R6, 0x1, PT ;  /* 0x000000010600780c */ /* 0x000fe40003f05270 */
[----:B------:R-:W-:Y:S01]  /*4ce0*/  ISETP.NE.AND P2, PT, R26, 0x1, PT ;  /* 0x000000011a00780c */ /* 0x000fe20003f45270 */
[-C--:B------:R-:W-:Y:S01]  /*4cf0*/  IMAD.HI.U32 R40, R23, R20.reuse, RZ ;  /* 0x0000001417287227 */ /* 0x080fe200078e00ff */
[----:B------:R-:W-:Y:S02]  /*4d00*/  SHF.R.U32.HI R43, RZ, R17, R42 ;  /* 0x00000011ff2b7219 */ /* 0x000fe4000001162a */
[----:B------:R-:W-:Y:S01]  /*4d10*/  ISETP.NE.AND P6, PT, R2, 0x1, PT ;  /* 0x000000010200780c */ /* 0x000fe20003fc5270 */
[----:B------:R-:W-:Y:S01]  /*4d20*/  IMAD.HI.U32 R46, R8, R7, RZ ;  /* 0x00000007082e7227 */ /* 0x000fe200078e00ff */
[----:B------:R-:W-:Y:S02]  /*4d30*/  SHF.R.U32.HI R40, RZ, R21, R40 ;  /* 0x00000015ff287219 */ /* 0x000fe40000011628 */
[----:B------:R-:W-:Y:S01]  /*4d40*/  SEL R3, R24, R43, !P0 ;  /* 0x0000002b18037207 */ /* 0x000fe20004000000 */
[----:B------:R-:W-:Y:S01]  /*4d50*/  IMAD.HI.U32 R42, R13, R20, RZ ;  /* 0x000000140d2a7227 */ /* 0x000fe200078e00ff */
[----:B------:R-:W-:Y:S02]  /*4d60*/  SEL R11, R23, R40, !P6 ;  /* 0x00000028170b7207 */ /* 0x000fe40007000000 */
[----:B------:R-:W-:Y:S01]  /*4d70*/  SHF.R.U32.HI R43, RZ, R17, R46 ;  /* 0x00000011ff2b7219 */ /* 0x000fe2000001162e */
[-C--:B------:R-:W-:Y:S01]  /*4d80*/  IMAD.HI.U32 R44, R3, R4.reuse, RZ ;  /* 0x00000004032c7227 */ /* 0x080fe200078e00ff */
[----:B------:R-:W-:Y:S02]  /*4d90*/  SHF.R.U32.HI R42, RZ, R21, R42 ;  /* 0x00000015ff2a7219 */ /* 0x000fe4000001162a */
[----:B------:R-:W-:Y:S01]  /*4da0*/  SEL R9, R8, R43, !P0 ;  /* 0x0000002b08097207 */ /* 0x000fe20004000000 */
[-C--:B------:R-:W-:Y:S01]  /*4db0*/  IMAD.HI.U32 R40, R11, R4.reuse, RZ ;  /* 0x000000040b287227 */ /* 0x080fe200078e00ff */
[-C--:B------:R-:W-:Y:S03]  /*4dc0*/  @P2 SHF.R.U32.HI R3, RZ, R5.reuse, R44 ;  /* 0x00000005ff032219 */ /* 0x080fe6000001162c */
[----:B------:R-:W-:Y:S01]  /*4dd0*/  IMAD.HI.U32 R14, R9, R4, RZ ;  /* 0x00000004090e7227 */ /* 0x000fe200078e00ff */
[----:B------:R-:W-:Y:S03]  /*4de0*/  @P2 SHF.R.U32.HI R11, RZ, R5, R40 ;  /* 0x00000005ff0b2219 */ /* 0x000fe60000011628 */
[C---:B------:R-:W-:Y:S01]  /*4df0*/  IMAD R10, R26.reuse, R3, RZ ;  /* 0x000000031a0a7224 */ /* 0x040fe200078e02ff */
[----:B------:R-:W-:Y:S01]  /*4e00*/  SEL R3, R13, R42, !P6 ;  /* 0x0000002a0d037207 */ /* 0x000fe20007000000 */
[C---:B------:R-:W-:Y:S01]  /*4e10*/  IMAD R12, R26.reuse, R11, RZ ;  /* 0x0000000b1a0c7224 */ /* 0x040fe200078e02ff */
[-C--:B------:R-:W-:Y:S02]  /*4e20*/  SHF.R.U32.HI R14, RZ, R5.reuse, R14 ;  /* 0x00000005ff0e7219 */ /* 0x080fe4000001160e */
[C---:B------:R-:W-:Y:S02]  /*4e30*/  ISETP.GE.AND P0, PT, R9.reuse, R10, PT ;  /* 0x0000000a0900720c */ /* 0x040fe40003f06270 */
[----:B------:R-:W-:Y:S02]  /*4e40*/  SEL R15, R9, R14, !P2 ;  /* 0x0000000e090f7207 */ /* 0x000fe40005000000 */
[C---:B------:R-:W-:Y:S03]  /*4e50*/  ISETP.GE.OR P0, PT, R3.reuse, R12, P0 ;  /* 0x0000000c0300720c */ /* 0x040fe60000706670 */
[----:B------:R-:W-:Y:S04]  /*4e60*/  IMAD.MOV R14, RZ, RZ, -R15 ;  /* 0x000000ffff0e7224 */ /* 0x000fe800078e0a0f */
[----:B------:R-:W-:Y:S06]  /*4e70*/  IMAD R14, R26, R14, R9 ;  /* 0x0000000e1a0e7224 */ /* 0x000fec00078e0209 */
[C---:B------:R-:W-:Y:S05]  /*4e80*/  @!P0 IMAD.HI.U32 R10, R3.reuse, R4, RZ ;  /* 0x00000004030a8227 */ /* 0x040fea00078e00ff */
[----:B------:R-:W-:Y:S04]  /*4e90*/  @!P0 SHF.R.U32.HI R10, RZ, R5, R10 ;  /* 0x00000005ff0a8219 */ /* 0x000fe8000001160a */
[----:B------:R-:W-:Y:S01]  /*4ea0*/  @!P0 SEL R0, R3, R10, !P2 ;  /* 0x0000000a03008207 */ /* 0x000fe20005000000 */
[----:B------:R-:W-:Y:S03]  /*4eb0*/  IMAD.MOV R10, RZ, RZ, -R3 ;  /* 0x000000ffff0a7224 */ /* 0x000fe600078e0a03 */
[----:B------:R-:W-:Y:S01]  /*4ec0*/  @!P0 IADD3 R15, PT, PT, R15, -R0, RZ ;  /* 0x800000000f0f8210 */ /* 0x000fe20007ffe0ff */
[----:B------:R-:W-:Y:S01]  /*4ed0*/  @!P0 IMAD R0, R11, R14, R0 ;  /* 0x0000000e0b008224 */ /* 0x000fe200078e0200 */
[----:B------:R-:W-:Y:S01]  /*4ee0*/  IADD3 R11, PT, PT, -R9, RZ, RZ ;  /* 0x000000ff090b7210 */ /* 0x000fe20007ffe1ff */
[----:B------:R-:W-:Y:S02]  /*4ef0*/  IMAD R13, R2, R10, R13 ;  /* 0x0000000a020d7224 */ /* 0x000fe400078e020d */
[----:B------:R-:W-:Y:S02]  /*4f00*/  @!P0 IMAD R9, R15, R26, R3 ;  /* 0x0000001a0f098224 */ /* 0x000fe400078e0203 */
[----:B------:R-:W-:Y:S02]  /*4f10*/  @!P0 IMAD.MOV.U32 R3, RZ, RZ, R0 ;  /* 0x000000ffff038224 */ /* 0x000fe400078e0000 */
[----:B------:R-:W-:Y:S02]  /*4f20*/  IMAD R8, R6, R11, R8 ;  /* 0x0000000b06087224 */ /* 0x000fe400078e0208 */
[----:B------:R-:W-:Y:S02]  /*4f30*/  IMAD R13, R3, R2, R13 ;  /* 0x00000002030d7224 */ /* 0x000fe400078e020d */
[----:B------:R-:W-:Y:S02]  /*4f40*/  IMAD R8, R9, R6, R8 ;  /* 0x0000000609087224 */ /* 0x000fe400078e0208 */
.L_x_73:
[----:B------:R-:W-:Y:S05]  /*4f50*/  BRA.U UP1, `(.L_x_74) ;  /* 0x0000000101107547 */ /* 0x000fea000b800000 */
[----:B------:R-:W-:Y:S04]  /*4f60*/  MOV R0, UR18 ;  /* 0x0000001200007c02 */ /* 0x000fe80008000f00 */
[----:B------:R-:W-:Y:S04]  /*4f70*/  SHF.L.U32 R3, R0, 0x1f, RZ ;  /* 0x0000001f00037819 */ /* 0x000fe800000006ff */
[----:B------:R-:W2:Y:S02]  /*4f80*/  SYNCS.PHASECHK.TRANS64.TRYWAIT P0, [UR17+0xc8], R3 ;  /* 0x0000c803ff0075a7 */ /* 0x000ea40008001111 */
[----:B--2---:R-:W-:Y:S05]  /*4f90*/  @!P0 BRA `(.L_x_75) ;  /* 0x0000004800ac8947 */ /* 0x004fea0003800000 */
.L_x_74:
[----:B------:R-:W-:Y:S01]  /*4fa0*/  R2UR UR8, R34 ;  /* 0x00000000220872ca */ /* 0x000fe200000e0000 */
[----:B------:R-:W-:Y:S01]  /*4fb0*/  @!P4 VIADD R38, R38, 0x1 ;  /* 0x000000012626c836 */ /* 0x000fe20000000000 */
[----:B------:R-:W-:Y:S01]  /*4fc0*/  ISETP.NE.AND P0, PT, R18, RZ, PT ;  /* 0x000000ff1200720c */ /* 0x000fe20003f05270 */
[----:B--2---:R-:W-:Y:S01]  /*4fd0*/  IMAD.MOV R0, RZ, RZ, -R41 ;  /* 0x000000ffff007224 */ /* 0x004fe200078e0a29 */
[----:B------:R-:W-:Y:S01]  /*4fe0*/  R2UR UR11, R19 ;  /* 0x00000000130b72ca */ /* 0x000fe200000e0000 */
[----:B------:R-:W-:Y:S01]  /*4ff0*/  @P5 VIADD R38, R38, 0x1 ;  /* 0x0000000126265836 */ /* 0x000fe20000000000 */
[----:B------:R-:W-:Y:S01]  /*5000*/  R2UR UR12, R41 ;  /* 0x00000000290c72ca */ /* 0x000fe200000e0000 */
[----:B------:R-:W-:Y:S01]  /*5010*/  IMAD R16, R33, R0, R16 ;  /* 0x0000000021107224 */ /* 0x000fe200078e0210 */
[----:B------:R-:W-:Y:S01]  /*5020*/  R2UR UR13, R39 ;  /* 0x00000000270d72ca */ /* 0x000fe200000e0000 */
[----:B------:R-:W-:Y:S01]  /*5030*/  IMAD.MOV R0, RZ, RZ, -R39 ;  /* 0x000000ffff007224 */ /* 0x000fe200078e0a27 */
[----:B------:R-:W-:Y:S02]  /*5040*/  R2UR UR14, R38 ;  /* 0x00000000260e72ca */ /* 0x000fe400000e0000 */
[----:B------:R-:W-:Y:S01]  /*5050*/  R2UR UR25, R16 ;  /* 0x00000000101972ca */ /* 0x000fe200000e0000 */
[----:B------:R-:W-:Y:S01]  /*5060*/  UISETP.GE.AND UP2, UPT, UR8, URZ, UPT ;  /* 0x000000ff0800728c */ /* 0x000fe2000bf46270 */
[----:B------:R-:W-:Y:S01]  /*5070*/  R2UR UR9, R0 ;  /* 0x00000000000972ca */ /* 0x000fe200000e0000 */
[----:B------:R-:W-:Y:S01]  /*5080*/  VOTEU.ALL UP1, P0 ;  /* 0x0000000000ff7886 */ /* 0x000fe20000020000 */
[----:B------:R-:W-:Y:S01]  /*5090*/  ISETP.NE.U32.AND P2, PT, RZ, UR4, PT ;  /* 0x00000004ff007c0c */ /* 0x000fe2000bf45070 */
[----:B------:R-:W-:Y:S01]  /*50a0*/  USHF.L.U32 UR11, UR11, 0x6, URZ ;  /* 0x000000060b0b7899 */ /* 0x000fe200080006ff */
[----:B------:R-:W-:Y:S02]  /*50b0*/  SHF.L.U32 R12, R32, 0x1f, RZ ;  /* 0x0000001f200c7819 */ /* 0x000fe400000006ff */
[----:B------:R-:W-:Y:S04]  /*50c0*/  ISETP.NE.AND.EX P2, PT, RZ, UR5, PT, P2 ;  /* 0x00000005ff007c0c */ /* 0x000fe8000bf45320 */
[----:B------:R-:W-:Y:S02]  /*50d0*/  @!UP2 UIADD3 UR14, UPT, UPT, -UR14, URZ, URZ ;  /* 0x000000ff0e0ea290 */ /* 0x000fe4000fffe1ff */
[----:B------:R-:W-:Y:S02]  /*50e0*/  @!UP1 ULOP3.LUT UR14, URZ, UR7, URZ, 0x33, !UPT ;  /* 0x00000007ff0e9292 */ /* 0x000fe4000f8e33ff */
[----:B------:R-:W-:Y:S02]  /*50f0*/  USHF.L.U32 UR25, UR25, 0x7, URZ ;  /* 0x0000000719197899 */ /* 0x000fe400080006ff */
[----:B------:R-:W-:Y:S02]  /*5100*/  UIMAD UR12, UR15, UR9, UR12 ;  /* 0x000000090f0c72a4 */ /* 0x000fe4000f8e020c */
[----:B------:R-:W-:Y:S05]  /*5110*/  IMAD R3, RZ, RZ, -UR14 ;  /* 0x8000000eff037e24 */ /* 0x000fea000f8e02ff */
[----:B------:R-:W-:Y:S11]  /*5120*/  R2UR UR8, R3 ;  /* 0x00000000030872ca */ /* 0x000ff600000e0000 */
[----:B------:R-:W-:Y:S02]  /*5130*/  @!UPT UIADD3 URZ, UPT, UPT, URZ, URZ, URZ ;  /* 0x000000fffffff290 */ /* 0x000fe4000fffe0ff */
[----:B------:R-:W-:Y:S01]  /*5140*/  UIMAD UR13, UR6, UR8, UR13 ;  /* 0x00000008060d72a4 */ /* 0x000fe2000f8e020d */
[----:B------:R-:W-:Y:S11]  /*5150*/  BRA.U !UP4, `(.L_x_76) ;  /* 0x000000010c347547 */ /* 0x000ff6000b800000 */
[----:B------:R-:W-:Y:S01]  /*5160*/  UPLOP3.LUT UP0, UPT, UPT, UPT, UP3, 0x80, 0x8 ;  /* 0x000000000008789c */ /* 0x000fe20003f0f030 */
[----:B------:R-:W-:Y:S02]  /*5170*/  HFMA2 R0, -RZ, RZ, 0, 5.9604644775390625e-08 ;  /* 0x00000001ff007431 */ /* 0x000fe400000001ff */
[----:B------:R-:W-:Y:S03]  /*5180*/  IMAD.MOV.U32 R59, RZ, RZ, 0x1 ;  /* 0x00000001ff3b7424 */ /* 0x000fe600078e00ff */
[----:B------:R-:W-:Y:S05]  /*5190*/  PLOP3.LUT P0, PT, PT, PT, UP0, 0x80, 0x8 ;  /* 0x000000000008781c */ /* 0x000fea0003f0f008 */
[----:B------:R-:W2:Y:S01]  /*51a0*/  @UP0 LDCU.64 UR26, c[0x0][0x988] ;  /* 0x00013100ff1a07ac */ /* 0x000ea20008000a00 */
[----:B------:R-:W-:Y:S07]  /*51b0*/  @UP0 UIMAD UR8, UR48, UR4, URZ ;  /* 0x00000004300802a4 */ /* 0x000fee000f8e02ff */
[----:B------:R-:W-:Y:S01]  /*51c0*/  @!P0 PRMT R59, R0, 0x7610, R59 ;  /* 0x00007610003b8816 */ /* 0x000fe2000000003b */
[----:B--2---:R-:W-:Y:S03]  /*51d0*/  @UP0 UIMAD.WIDE UR26, UR8, 0x4, UR26 ;  /* 0x00000004081a08a5 */ /* 0x004fe6000f8e021a */
[----:B------:R-:W2:Y:S03]  /*51e0*/  @!UP0 LDCU UR8, c[0x0][0x980] ;  /* 0x00013000ff0887ac */ /* 0x000ea60008000800 */
[----:B------:R-:W-:Y:S01]  /*51f0*/  IMAD.U32 R10, RZ, RZ, UR26 ;  /* 0x0000001aff0a7e24 */ /* 0x000fe2000f8e00ff */
[----:B------:R-:W-:Y:S05]  /*5200*/  MOV R11, UR27 ;  /* 0x0000001b000b7c02 */ /* 0x000fea0008000f00 */
[----:B------:R3:W5:Y:S02]  /*5210*/  @P0 LDG.E R35, desc[UR46][R10.64] ;  /* 0x0000002e0a230981 */ /* 0x000764000c1e1900 */
[----:B--23--:R-:W-:Y:S07]  /*5220*/  @!P0 IMAD.U32 R35, RZ, RZ, UR8 ;  /* 0x00000008ff238e24 */ /* 0x00cfee000f8e00ff */
.L_x_76:
[----:B-----5:R-:W-:Y:S01]  /*5230*/  @!P2 FSETP.EQ.AND P0, PT, R35, RZ, PT ;  /* 0x000000ff2300a20b */ /* 0x020fe20003f02000 */
[----:B------:R-:W-:Y:S01]  /*5240*/  @!UPT UIADD3 URZ, UPT, UPT, URZ, URZ, URZ ;  /* 0x000000fffffff290 */ /* 0x000fe2000fffe0ff */
[----:B------:R-:W-:Y:S11]  /*5250*/  @!P2 BRA `(.L_x_77) ;  /* 0x000000000014a947 */ /* 0x000ff60003800000 */
[----:B------:R-:W-:Y:S02]  /*5260*/  LOP3.LUT P2, RZ, R59, 0xff, RZ, 0xc0, !PT ;  /* 0x000000ff3bff7812 */ /* 0x000fe4000784c0ff */
[----:B------:R-:W-:Y:S04]  /*5270*/  PLOP3.LUT P0, PT, PT, PT, UP0, 0x80, 0x8 ;  /* 0x000000000008781c */ /* 0x000fe80003f0f008 */
[----:B------:R-:W-:Y:S07]  /*5280*/  PLOP3.LUT P0, PT, P0, PT, PT, 0x8, 0x80 ;  /* 0x000000000080781c */ /* 0x000fee000070e170 */
[----:B------:R-:W-:Y:S11]  /*5290*/  @P2 FSETP.EQ.AND P0, PT, R35, RZ, PT ;  /* 0x000000ff2300220b */ /* 0x000ff60003f02000 */
[----:B------:R-:W-:Y:S02]  /*52a0*/  @!UPT UIADD3 URZ, UPT, UPT, URZ, URZ, URZ ;  /* 0x000000fffffff290 */ /* 0x000fe4000fffe0ff */
.L_x_77:
[----:B------:R-:W2:Y:S01]  /*52b0*/  SYNCS.PHASECHK.TRANS64.TRYWAIT P2, [UR17+0xa0], R12 ;  /* 0x0000a00cff0075a7 */ /* 0x000ea20008041111 */
[----:B------:R-:W-:Y:S04]  /*52c0*/  ELECT P4, URZ, PT ;  /* 0x0000000000ff782f */ /* 0x000fe80003880000 */
[----:B------:R-:W-:Y:S11]  /*52d0*/  PLOP3.LUT P4, PT, P0, P4, PT, 0xf2, 0x2f ;  /* 0x00000000002f781c */ /* 0x000ff60000789e72 */
[----:B------:R-:W-:Y:S02]  /*52e0*/  @!UPT UIADD3 URZ, UPT, UPT, URZ, URZ, URZ ;  /* 0x000000fffffff290 */ /* 0x000fe4000fffe0ff */
[----:B------:R-:W-:Y:S05]  /*52f0*/  @!P4 IADD3 R9, P0, PT, R36, 0x680, RZ ;  /* 0x000006802409c810 */ /* 0x000fea0007f1e0ff */
[----:B------:R-:W-:Y:S01]  /*5300*/  @!P4 IMAD.X R0, RZ, RZ, R37, P0 ;  /* 0x000000ffff00c224 */ /* 0x000fe200000e0625 */
[----:B--2---:R-:W-:Y:S07]  /*5310*/  @!P2 BRA `(.L_x_78) ;  /* 0x0000004400e4a947 */ /* 0x004fee0003800000 */
.L_x_170:
[----:B------:R-:W-:Y:S01]  /*5320*/  @!P4 R2UR UR9, R9 ;  /* 0x000000000909c2ca */ /* 0x000fe200000e0000 */
[----:B------:R-:W-:Y:S01]  /*5330*/  VOTEU.ALL UP2, P4 ;  /* 0x0000000000ff7886 */ /* 0x000fe20002040000 */
[----:B------:R-:W-:Y:S01]  /*5340*/  @!P4 R2UR UR8, R0 ;  /* 0x000000000008c2ca */ /* 0x000fe200000e0000 */
[----:B------:R-:W-:Y:S01]  /*5350*/  VOTEU.ALL UP1, P4 ;  /* 0x0000000000ff7886 */ /* 0x000fe20002020000 */
[----:B------:R-:W-:Y:S01]  /*5360*/  @!P4 IMAD.MOV.U32 R0, RZ, RZ, 0x1000 ;  /* 0x00001000ff00c424 */ /* 0x000fe200078e00ff */
[----:B------:R-:W-:Y:S01]  /*5370*/  UMOV UR26, 0x0 ;  /* 0x00000000001a7882 */ /* 0x000fe20000000000 */
[----:B------:R-:W-:Y:S01]  /*5380*/  UMOV UR27, 0x10000000 ;  /* 0x10000000001b7882 */ /* 0x000fe20000000000 */
[----:B------:R-:W-:Y:S01]  /*5390*/  @!P4 IADD3 R9, P0, PT, R36, 0x680, RZ ;  /* 0x000006802409c810 */ /* 0x000fe20007f1e0ff */
[----:B------:R-:W-:Y:S05]  /*53a0*/  @!UP1 UMOV UR10, UR25 ;  /* 0x00000019000a9c82 */ /* 0x000fea0008000000 */
[----:B------:R-:W-:Y:S01]  /*53b0*/  IMAD.U32 R10, RZ, RZ, UR9 ;  /* 0x00000009ff0a7e24 */ /* 0x000fe2000f8e00ff */
[----:B------:R-:W-:Y:S01]  /*53c0*/  @!UP1 UMOV UR9, UR21 ;  /* 0x0000001500099c82 */ /* 0x000fe20008000000 */
[----:B------:R-:W-:Y:S01]  /*53d0*/  IMAD.U32 R11, RZ, RZ, UR8 ;  /* 0x00000008ff0b7e24 */ /* 0x000fe2000f8e00ff */
[----:B------:R-:W-:Y:S02]  /*53e0*/  @!UP2 UIADD3 UR8, UPT, UPT, UR17, 0x200, URZ ;  /* 0x000002001108a890 */ /* 0x000fe4000fffe0ff */
[----:B------:R-:W-:Y:S02]  /*53f0*/  @!P4 R2UR UR28, R10 ;  /* 0x000000000a1cc2ca */ /* 0x000fe400000e0000 */
[----:B------:R-:W-:Y:S11]  /*5400*/  @!P4 R2UR UR29, R11 ;  /* 0x000000000b1dc2ca */ /* 0x000ff600000e0000 */
[----:B------:R-:W-:Y:S02]  /*5410*/  @!UPT UIADD3 URZ, UPT, UPT, URZ, URZ, URZ ;  /* 0x000000fffffff290 */ /* 0x000fe4000fffe0ff */
[----:B------:R3:W-:Y:S01]  /*5420*/  @!UP1 UTMALDG.5D [UR8], [UR28], desc[UR26] ;  /* 0x00001a081c0095b4 */ /* 0x0007e20008021000 */
[----:B------:R4:W-:Y:S01]  /*5430*/  @!P4 SYNCS.ARRIVE.TRANS64.RED.A0TR RZ, [UR17+0x80], R0 ;  /* 0x00008000ffffc9a7 */ /* 0x0009e20008300411 */
[----:B------:R-:W-:Y:S01]  /*5440*/  SYNCS.ARRIVE.TRANS64.RED.A1T0 RZ, [UR24], RZ ;  /* 0x000000ffffff79a7 */ /* 0x000fe20008100418 */
[----:B----4-:R-:W-:Y:S01]  /*5450*/  @!P4 IMAD.X R0, RZ, RZ, R37, P0 ;  /* 0x000000ffff00c224 */ /* 0x010fe200000e0625 */
[----:B------:R-:W4:Y:S02]  /*5460*/  SYNCS.PHASECHK.TRANS64.TRYWAIT P2, [UR17+0xa8], R12 ;  /* 0x0000a80cff0075a7 */ /* 0x000f240008041111 */
[----:B---34-:R-:W-:Y:S05]  /*5470*/  @!P2 BRA `(.L_x_79) ;  /* 0x0000004400a4a947 */ /* 0x018fea0003800000 */
.L_x_172:
[----:B------:R-:W-:Y:S01]  /*5480*/  @!P4 R2UR UR9, R9 ;  /* 0x000000000909c2ca */ /* 0x000fe200000e0000 */
[----:B------:R-:W-:Y:S01]  /*5490*/  VOTEU.ALL UP2, P4 ;  /* 0x0000000000ff7886 */ /* 0x000fe20002040000 */
[----:B------:R-:W-:Y:S01]  /*54a0*/  @!P4 R2UR UR8, R0 ;  /* 0x000000000008c2ca */ /* 0x000fe200000e0000 */
[----:B------:R-:W-:Y:S01]  /*54b0*/  VOTEU.ALL UP1, P4 ;  /* 0x0000000000ff7886 */ /* 0x000fe20002020000 */
[----:B------:R-:W-:Y:S01]  /*54c0*/  @!P4 IMAD.MOV.U32 R0, RZ, RZ, 0x1000 ;  /* 0x00001000ff00c424 */ /* 0x000fe200078e00ff */
[----:B------:R-:W-:Y:S01]  /*54d0*/  UMOV UR26, 0x0 ;  /* 0x00000000001a7882 */ /* 0x000fe20000000000 */
[----:B------:R-:W-:Y:S01]  /*54e0*/  @!UP2 UIADD3 UR10, UPT, UPT, UR25, 0x20, URZ ;  /* 0x00000020190aa890 */ /* 0x000fe2000fffe0ff */
[----:B------:R-:W-:Y:S01]  /*54f0*/  @!P4 IADD3 R19, P0, PT, R36, 0x680, RZ ;  /* 0x000006802413c810 */ /* 0x000fe20007f1e0ff */
[----:B------:R-:W-:Y:S04]  /*5500*/  UMOV UR27, 0x10000000 ;  /* 0x10000000001b7882 */ /* 0x000fe80000000000 */
[----:B------:R-:W-:Y:S02]  /*5510*/  @!P4 IMAD.X R16, RZ, RZ, R37, P0 ;  /* 0x000000ffff10c224 */ /* 0x000fe400000e0625 */
        /* <DEDUP_REMOVED lines=10> */
[----:B------:R-:W4:Y:S02]  /*55c0*/  SYNCS.PHASECHK.TRANS64.TRYWAIT P2, [UR17+0xb0], R12 ;  /* 0x0000b00cff0075a7 */ /* 0x000f240008041111 */
[----:B---34-:R-:W-:Y:S05]  /*55d0*/  @!P2 BRA `(.L_x_80) ;  /* 0x000000440064a947 */ /* 0x018fea0003800000 */
.L_x_174:
[----:B------:R-:W3:Y:S01]  /*55e0*/  LDC.64 R14, c[0x0][0xc10] ;  /* 0x00030400ff0e7b82 */ /* 0x000ee20000000a00 */
[----:B------:R-:W-:Y:S01]  /*55f0*/  @!P4 R2UR UR9, R19 ;  /* 0x000000001309c2ca */ /* 0x000fe200000e0000 */
[----:B------:R-:W-:Y:S01]  /*5600*/  VOTEU.ALL UP2, P4 ;  /* 0x0000000000ff7886 */ /* 0x000fe20002040000 */
[----:B------:R-:W-:Y:S01]  /*5610*/  @!P4 R2UR UR8, R16 ;  /* 0x000000001008c2ca */ /* 0x000fe200000e0000 */
[----:B------:R-:W-:Y:S01]  /*5620*/  VOTEU.ALL UP1, P4 ;  /* 0x0000000000ff7886 */ /* 0x000fe20002020000 */
[----:B------:R-:W-:Y:S03]  /*5630*/  @!P4 IMAD.MOV.U32 R16, RZ, RZ, 0x1000 ;  /* 0x00001000ff10c424 */ /* 0x000fe600078e00ff */
[----:B------:R-:W4:Y:S01]  /*5640*/  LDC.64 R10, c[0x0][0xc18] ;  /* 0x00030600ff0a7b82 */ /* 0x000f220000000a00 */
[----:B------:R-:W-:Y:S01]  /*5650*/  @!UP2 UIADD3 UR10, UPT, UPT, UR25, 0x40, URZ ;  /* 0x00000040190aa890 */ /* 0x000fe2000fffe0ff */
[----:B------:R-:W-:Y:S01]  /*5660*/  UMOV UR26, 0x0 ;  /* 0x00000000001a7882 */ /* 0x000fe20000000000 */
[----:B------:R-:W-:Y:S05]  /*5670*/  UMOV UR27, 0x10000000 ;  /* 0x10000000001b7882 */ /* 0x000fea0000000000 */
[----:B------:R-:W5:Y:S01]  /*5680*/  @!P1 LDC R0, c[0x0][0xc20] ;  /* 0x00030800ff009b82 */ /* 0x000f620000000800 */
[----:B------:R-:W-:Y:S01]  /*5690*/  IMAD.U32 R38, RZ, RZ, UR9 ;  /* 0x00000009ff267e24 */ /* 0x000fe2000f8e00ff */
[----:B------:R-:W-:Y:S06]  /*56a0*/  @!UP1 UMOV UR9, UR19 ;  /* 0x0000001300099c82 */ /* 0x000fec0008000000 */
[----:B--2---:R-:W2:Y:S01]  /*56b0*/  @!P1 LDC R3, c[0x0][0xc0c] ;  /* 0x00030300ff039b82 */ /* 0x004ea20000000800 */
[----:B------:R-:W-:Y:S01]  /*56c0*/  IMAD.U32 R39, RZ, RZ, UR8 ;  /* 0x00000008ff277e24 */ /* 0x000fe2000f8e00ff */
[----:B------:R-:W-:Y:S01]  /*56d0*/  @!UP2 UIADD3 UR8, UPT, UPT, UR17, 0x2200, URZ ;  /* 0x000022001108a890 */ /* 0x000fe2000fffe0ff */
[----:B------:R-:W-:Y:S03]  /*56e0*/  @!P4 R2UR UR28, R38 ;  /* 0x00000000261cc2ca */ /* 0x000fe600000e0000 */
[----:B------:R-:W-:Y:S11]  /*56f0*/  @!P4 R2UR UR29, R39 ;  /* 0x00000000271dc2ca */ /* 0x000ff600000e0000 */
[----:B------:R-:W-:Y:S02]  /*5700*/  @!UPT UIADD3 URZ, UPT, UPT, URZ, URZ, URZ ;  /* 0x000000fffffff290 */ /* 0x000fe4000fffe0ff */
[----:B------:R1:W-:Y:S01]  /*5710*/  @!UP1 UTMALDG.5D [UR8], [UR28], desc[UR26] ;  /* 0x00001a081c0095b4 */ /* 0x0003e20008021000 */
[----:B------:R1:W-:Y:S01]  /*5720*/  @!P4 SYNCS.ARRIVE.TRANS64.RED.A0TR RZ, [UR17+0x90], R16 ;  /* 0x00009010ffffc9a7 */ /* 0x0003e20008300411 */
[----:B--2---:R-:W-:Y:S01]  /*5730*/  @!P1 ISETP.NE.AND P2, PT, R3, 0x1, PT ;  /* 0x000000010300980c */ /* 0x004fe20003f45270 */
[C---:B---3--:R-:W-:Y:S01]  /*5740*/  @!P1 IMAD.HI.U32 R14, R13.reuse, R14, RZ ;  /* 0x0000000e0d0e9227 */ /* 0x048fe200078e00ff */
[----:B----4-:R-:W-:Y:S03]  /*5750*/  @!P1 ISETP.NE.AND P0, PT, R10, 0x1, PT ;  /* 0x000000010a00980c */ /* 0x010fe60003f05270 */
[C---:B------:R-:W-:Y:S01]  /*5760*/  @!P1 IMAD.HI.U32 R11, R8.reuse, R11, RZ ;  /* 0x0000000b080b9227 */ /* 0x040fe200078e00ff */
[----:B------:R-:W-:Y:S04]  /*5770*/  @!P1 SHF.R.U32.HI R14, RZ, R15, R14 ;  /* 0x0000000fff0e9219 */ /* 0x000fe8000001160e */
[----:B-----5:R-:W-:Y:S01]  /*5780*/  @!P1 SHF.R.U32.HI R9, RZ, R0, R11 ;  /* 0x00000000ff099219 */ /* 0x020fe2000001160b */
[----:B------:R-:W-:Y:S01]  /*5790*/  SYNCS.ARRIVE.TRANS64.RED.A1T0 RZ, [UR49], RZ ;  /* 0x000000ffffff79a7 */ /* 0x000fe20008100431 */
[----:B------:R-:W-:Y:S02]  /*57a0*/  @!P1 SEL R14, R13, R14, !P2 ;  /* 0x0000000e0d0e9207 */ /* 0x000fe40005000000 */
[----:B------:R-:W-:Y:S02]  /*57b0*/  @!P1 SEL R9, R8, R9, !P0 ;  /* 0x0000000908099207 */ /* 0x000fe40004000000 */
[----:B-1----:R-:W-:Y:S01]  /*57c0*/  @P3 SHF.R.U32.HI R16, RZ, 0x10, R29 ;  /* 0x00000010ff103819 */ /* 0x002fe2000001161d */
[----:B------:R-:W1:Y:S02]  /*57d0*/  SYNCS.PHASECHK.TRANS64.TRYWAIT P5, [UR17+0xb8], R12 ;  /* 0x0000b80cff0075a7 */ /* 0x000e6400080a1111 */
[----:B------:R-:W-:Y:S02]  /*57e0*/  @!P1 IMAD.IADD R0, R9, 0x1, -R14 ;  /* 0x0000000109009824 */ /* 0x000fe400078e0a0e */
[----:B------:R-:W-:Y:S01]  /*57f0*/  @!P1 IMAD.IADD R9, R14, 0x1, -R9 ;  /* 0x000000010e099824 */ /* 0x000fe200078e0a09 */
[----:B------:R-:W-:Y:S01]  /*5800*/  @P3 R2UR UR48, R16 ;  /* 0x00000000103032ca */ /* 0x000fe200000e0000 */
[----:B------:R-:W-:Y:S02]  /*5810*/  @!P1 IMAD R13, R0, R3, R13 ;  /* 0x00000003000d9224 */ /* 0x000fe400078e020d */
[----:B------:R-:W-:Y:S01]  /*5820*/  @!P1 IMAD R8, R9, R10, R8 ;  /* 0x0000000a09089224 */ /* 0x000fe200078e0208 */
[----:B-1----:R-:W-:Y:S11]  /*5830*/  @!P5 BRA `(.L_x_81) ;  /* 0x0000004000e4d947 */ /* 0x002ff60003800000 */
.L_x_176:
[----:B-1----:R-:W-:Y:S01]  /*5840*/  @!P4 IADD3 R3, P0, PT, R36, 0x680, RZ ;  /* 0x000006802403c810 */ /* 0x002fe20007f1e0ff */
[----:B------:R-:W-:Y:S01]  /*5850*/  VOTEU.ALL UP2, P4 ;  /* 0x0000000000ff7886 */ /* 0x000fe20002040000 */
[----:B------:R-:W-:Y:S01]  /*5860*/  VOTEU.ALL UP1, P4 ;  /* 0x0000000000ff7886 */ /* 0x000fe20002020000 */
[----:B------:R-:W-:Y:S01]  /*5870*/  UMOV UR28, 0x0 ;  /* 0x00000000001c7882 */ /* 0x000fe20000000000 */
[----:B------:R-:W-:Y:S01]  /*5880*/  @!P4 R2UR UR9, R3 ;  /* 0x000000000309c2ca */ /* 0x000fe200000e0000 */
[----:B------:R-:W-:Y:S01]  /*5890*/  @!P4 IMAD.X R0, RZ, RZ, R37, P0 ;  /* 0x000000ffff00c224 */ /* 0x000fe200000e0625 */
[----:B------:R-:W-:Y:S01]  /*58a0*/  @!UP2 UIADD3 UR10, UPT, UPT, UR25, 0x60, URZ ;  /* 0x00000060190aa890 */ /* 0x000fe2000fffe0ff */
[----:B------:R-:W-:Y:S01]  /*58b0*/  LOP3.LUT P0, RZ, R30, 0x1, RZ, 0xc0, !PT ;  /* 0x000000011eff7812 */ /* 0x000fe2000780c0ff */
[----:B------:R-:W-:Y:S01]  /*58c0*/  UMOV UR29, 0x10000000 ;  /* 0x10000000001d7882 */ /* 0x000fe20000000000 */
[----:B------:R-:W-:Y:S01]  /*58d0*/  LOP3.LUT R32, R32, 0x1, RZ, 0x3c, !PT ;  /* 0x0000000120207812 */ /* 0x000fe200078e3cff */
[----:B------:R-:W-:Y:S01]  /*58e0*/  IMAD.IADD R16, R8, 0x1, R58 ;  /* 0x0000000108107824 */ /* 0x000fe200078e023a */
[----:B------:R-:W-:Y:S01]  /*58f0*/  @!P4 R2UR UR8, R0 ;  /* 0x000000000008c2ca */ /* 0x000fe200000e0000 */
[----:B------:R-:W-:Y:S01]  /*5900*/  IMAD.IADD R19, R13, 0x1, R64 ;  /* 0x000000010d137824 */ /* 0x000fe200078e0240 */
[----:B------:R-:W-:Y:S04]  /*5910*/  LOP3.LUT R27, R27, 0x1, RZ, 0x3c, !PT ;  /* 0x000000011b1b7812 */ /* 0x000fe800078e3cff */
[----:B------:R-:W-:Y:S01]  /*5920*/  IMAD.U32 R10, RZ, RZ, UR9 ;  /* 0x00000009ff0a7e24 */ /* 0x000fe2000f8e00ff */
[----:B------:R-:W-:Y:S04]  /*5930*/  @!UP2 UIADD3 UR9, UPT, UPT, UR17, 0x98, URZ ;  /* 0x000000981109a890 */ /* 0x000fe8000fffe0ff */
[----:B------:R-:W-:Y:S02]  /*5940*/  @!P4 R2UR UR26, R10 ;  /* 0x000000000a1ac2ca */ /* 0x000fe400000e0000 */
[----:B------:R-:W-:Y:S01]  /*5950*/  IMAD.U32 R11, RZ, RZ, UR8 ;  /* 0x00000008ff0b7e24 */ /* 0x000fe2000f8e00ff */
[----:B------:R-:W-:Y:S04]  /*5960*/  @!UP2 UIADD3 UR8, UPT, UPT, UR17, 0x3200, URZ ;  /* 0x000032001108a890 */ /* 0x000fe8000fffe0ff */
[----:B------:R-:W-:Y:S11]  /*5970*/  @!P4 R2UR UR27, R11 ;  /* 0x000000000b1bc2ca */ /* 0x000ff600000e0000 */
[----:B------:R-:W-:Y:S02]  /*5980*/  @!UPT UIADD3 URZ, UPT, UPT, URZ, URZ, URZ ;  /* 0x000000fffffff290 */ /* 0x000fe4000fffe0ff */
[----:B------:R2:W-:Y:S01]  /*5990*/  @!UP1 UTMALDG.5D [UR8], [UR26], desc[UR28] ;  /* 0x00001c081a0095b4 */ /* 0x0005e20008021000 */
[----:B------:R2:W-:Y:S01]  /*59a0*/  @!P4 SYNCS.ARRIVE.TRANS64.RED.A0TR RZ, [UR17+0x98], R25 ;  /* 0x00009819ffffc9a7 */ /* 0x0005e20008300411 */
[----:B------:R-:W-:Y:S01]  /*59b0*/  UPLOP3.LUT UP1, UPT, UPT, UPT, UPT, 0x80, 0x8 ;  /* 0x000000000008789c */ /* 0x000fe20003f2f070 */
[----:B------:R-:W-:Y:S01]  /*59c0*/  SYNCS.ARRIVE.TRANS64.RED.A1T0 RZ, [UR22], RZ ;  /* 0x000000ffffff79a7 */ /* 0x000fe20008100416 */
[----:B------:R-:W-:Y:S09]  /*59d0*/  @P0 BRA `(.L_x_82) ;  /* 0xffffffec00700947 */ /* 0x000ff2000383ffff */
[----:B------:R-:W-:-:S04]  /*59e0*/  SHF.L.U32 R3, R32, 0x1f, RZ ;  /* 0x0000001f20037819 */ /* 0x000fc800000006ff */
[----:B------:R-:W1:Y:S02]  /*59f0*/  SYNCS.PHASECHK.TRANS64.TRYWAIT P0, [UR17+0xa0], R3 ;  /* 0x0000a003ff0075a7 */ /* 0x000e640008001111 */
[----:B-1----:R-:W-:Y:S05]  /*5a00*/  @!P0 BRA `(.L_x_83) ;  /* 0x0000004000888947 */ /* 0x002fea0003800000 */
.L_x_178:
[----:B------:R-:W3:Y:S02]  /*5a10*/  SYNCS.PHASECHK.TRANS64.TRYWAIT P0, [UR17+0xa8], R3 ;  /* 0x0000a803ff0075a7 */ /* 0x000ee40008001111 */
[----:B---3--:R-:W-:Y:S05]  /*5a20*/  @!P0 BRA `(.L_x_84) ;  /* 0x0000004000988947 */ /* 0x008fea0003800000 */
.L_x_180:
[----:B------:R-:W3:Y:S02]  /*5a30*/  SYNCS.PHASECHK.TRANS64.TRYWAIT P0, [UR17+0xb0], R3 ;  /* 0x0000b003ff0075a7 */ /* 0x000ee40008001111 */
[----:B---3--:R-:W-:Y:S05]  /*5a40*/  @!P0 BRA `(.L_x_85) ;  /* 0x0000004000a88947 */ /* 0x008fea0003800000 */
.L_x_182:
[----:B-1----:R-:W-:-:S07]  /*5a50*/  MOV R0, UR17 ;  /* 0x0000001100007c02 */ /* 0x002fce0008000f00 */
.L_x_86:
[----:B-1----:R-:W-:-:S04]  /*5a60*/  SHF.L.U32 R3, R32, 0x1f, RZ ;  /* 0x0000001f20037819 */ /* 0x002fc800000006ff */
[----:B------:R1:W3:Y:S03]  /*5a70*/  SYNCS.PHASECHK.TRANS64.TRYWAIT P0, [R0+URZ+0xb8], R3 ;  /* 0x0000b803000075a7 */ /* 0x0002e600080011ff */
[----:B---3--:R-:W-:Y:S05]  /*5a80*/  @!P0 NANOSLEEP.SYNCS 0x989680 ;  /* 0x009896800000895d */ /* 0x008fea0003900000 */
[----:B------:R-:W3:Y:S02]  /*5a90*/  @!P0 SYNCS.PHASECHK.TRANS64 P0, [R0+URZ+0xb8], R3 ;  /* 0x0000b803000085a7 */ /* 0x000ee400080010ff */
[----:B--23--:R-:W-:Y:S05]  /*5aa0*/  @P0 EXIT ;  /* 0x000000000000094d */ /* 0x00cfea0003800000 */
[----:B------:R-:W-:Y:S05]  /*5ab0*/  BRA `(.L_x_86) ;  /* 0xfffffffc00e87947 */ /* 0x000fea000383ffff */
.L_x_71:
[----:B------:R-:W-:-:S06]  /*5ac0*/  UISETP.GE.AND UP1, UPT, UR4, 0x4, UPT ;  /* 0x000000040400788c */ /* 0x000fcc000bf26270 */
[----:B------:R-:W-:-:S13]  /*5ad0*/  PLOP3.LUT P0, PT, PT, PT, UP1, 0x80, 0x8 ;  /* 0x000000000008781c */ /* 0x000fda0003f0f018 */
[----:B-1----:R-:W-:Y:S05]  /*5ae0*/  @!P0 EXIT ;  /* 0x000000000000894d */ /* 0x002fea0003800000 */
[----:B------:R-:W-:Y:S01]  /*5af0*/  BAR.SYNC.DEFER_BLOCKING 0x6, 0xa0 ;  /* 0x0182800000007b1d */ /* 0x000fe20000010000 */
[C---:B------:R-:W-:Y:S01]  /*5b00*/  IMAD.SHL.U32 R73, R74.reuse, 0x10, RZ ;  /* 0x000000104a497824 */ /* 0x040fe200078e00ff */
[----:B------:R-:W-:Y:S01]  /*5b10*/  SHF.R.U32.HI R7, RZ, 0x1, R74 ;  /* 0x00000001ff077819 */ /* 0x000fe2000001164a */
[C---:B------:R-:W-:Y:S01]  /*5b20*/  IMAD.SHL.U32 R2, R74.reuse, 0x20, RZ ;  /* 0x000000204a027824 */ /* 0x040fe200078e00ff */
[C---:B------:R-:W-:Y:S01]  /*5b30*/  LOP3.LUT P0, RZ, R74.reuse, 0x4, RZ, 0xc0, !PT ;  /* 0x000000044aff7812 */ /* 0x040fe2000780c0ff */
[----:B------:R-:W-:Y:S01]  /*5b40*/  IMAD.U32 R32, R74, 0x10000, RZ ;  /* 0x000100004a207824 */ /* 0x000fe200078e00ff */
[----:B------:R-:W-:Y:S02]  /*5b50*/  UMOV UR51, 0x400 ;  /* 0x0000040000337882 */ /* 0x000fe40000000000 */
[----:B------:R-:W1:Y:S01]  /*5b60*/  LDC R69, c[0x0][0x370] ;  /* 0x0000dc00ff457b82 */ /* 0x000e620000000800 */
[----:B------:R-:W-:Y:S01]  /*5b70*/  ULEA UR51, UR49, UR51, 0x18 ;  /* 0x0000003331337291 */ /* 0x000fe2000f8ec0ff */
[----:B------:R-:W-:Y:S01]  /*5b80*/  LOP3.LUT R73, R73, 0x600, RZ, 0xc0, !PT ;  /* 0x0000060049497812 */ /* 0x000fe200078ec0ff */
[----:B------:R-:W-:Y:S01]  /*5b90*/  IMAD.MOV.U32 R78, RZ, RZ, 0x20 ;  /* 0x00000020ff4e7424 */ /* 0x000fe200078e00ff */
[----:B------:R-:W-:Y:S01]  /*5ba0*/  LOP3.LUT R0, R2, 0xc0, RZ, 0xc0, !PT ;  /* 0x000000c002007812 */ /* 0x000fe200078ec0ff */
[----:B------:R-:W-:Y:S01]  /*5bb0*/  UIADD3 UR4, UPT, UPT, UR51, 0x200, URZ ;  /* 0x0000020033047890 */ /* 0x000fe2000fffe0ff */
[--C-:B------:R-:W-:Y:S01]  /*5bc0*/  LOP3.LUT R73, R73, 0x20, R2.reuse, 0xf8, !PT ;  /* 0x0000002049497812 */ /* 0x100fe200078ef802 */
[----:B------:R-:W-:Y:S01]  /*5bd0*/  IMAD.MOV.U32 R72, RZ, RZ, 0x1 ;  /* 0x00000001ff487424 */ /* 0x000fe200078e00ff */
[----:B------:R-:W2:Y:S01]  /*5be0*/  LDC R28, c[0x0][0xc0c] ;  /* 0x00030300ff1c7b82 */ /* 0x000ea20000000800 */
[----:B------:R-:W-:Y:S01]  /*5bf0*/  LOP3.LUT R7, R0, 0x8, R7, 0xf8, !PT ;  /* 0x0000000800077812 */ /* 0x000fe200078ef807 */
[----:B------:R-:W-:Y:S01]  /*5c00*/  IMAD.SHL.U32 R0, R74, 0x4, RZ ;  /* 0x000000044a007824 */ /* 0x000fe200078e00ff */
[----:B------:R-:W-:Y:S01]  /*5c10*/  LOP3.LUT R73, R73, 0x100, R2, 0xf8, !PT ;  /* 0x0000010049497812 */ /* 0x000fe200078ef802 */
[----:B------:R-:W-:Y:S01]  /*5c20*/  IMAD.MOV.U32 R30, RZ, RZ, RZ ;  /* 0x000000ffff1e7224 */ /* 0x000fe200078e00ff */
[----:B------:R-:W-:-:S02]  /*5c30*/  SHF.R.S32.HI R2, RZ, 0x1f, R3 ;  /* 0x0000001fff027819 */ /* 0x000fc40000011403 */
[----:B------:R-:W-:Y:S02]  /*5c40*/  CS2R R70, SRZ ;  /* 0x0000000000467805 */ /* 0x000fe4000001ff00 */
[----:B------:R-:W-:Y:S01]  /*5c50*/  LOP3.LUT R0, R7, 0x18, R0, 0x78, !PT ;  /* 0x0000001807007812 */ /* 0x000fe200078e7800 */
[----:B------:R-:W3:Y:S01]  /*5c60*/  LDC R67, c[0x0][0xc20] ;  /* 0x00030800ff437b82 */ /* 0x000ee20000000800 */
[----:B------:R-:W4:Y:S01]  /*5c70*/  LDS R4, [UR51+0x120] ;  /* 0x00012033ff047984 */ /* 0x000f220008000800 */
[----:B------:R-:W-:Y:S01]  /*5c80*/  LEA.HI R77, R2, R3, RZ, 0x7 ;  /* 0x00000003024d7211 */ /* 0x000fe200078f38ff */
[----:B------:R-:W-:Y:S01]  /*5c90*/  IMAD.U32 R76, RZ, RZ, UR4 ;  /* 0x00000004ff4c7e24 */ /* 0x000fe2000f8e00ff */
[----:B------:R-:W-:Y:S01]  /*5ca0*/  LOP3.LUT R73, R73, R0, RZ, 0xfc, !PT ;  /* 0x0000000049497212 */ /* 0x000fe200078efcff */
[----:B------:R-:W1:Y:S01]  /*5cb0*/  LDCU.64 UR56, c[0x0][0x348] ;  /* 0x00006900ff3877ac */ /* 0x000e620008000a00 */
[----:B------:R-:W-:Y:S02]  /*5cc0*/  LOP3.LUT R74, R74, 0x60, RZ, 0xc0, !PT ;  /* 0x000000604a4a7812 */ /* 0x000fe400078ec0ff */
[----:B------:R-:W1:Y:S01]  /*5cd0*/  LDC R27, c[0x0][0xc30] ;  /* 0x00030c00ff1b7b82 */ /* 0x000e620000000800 */
[----:B------:R-:W-:Y:S01]  /*5ce0*/  LOP3.LUT R32, R32, 0x600000, RZ, 0xc0, !PT ;  /* 0x0060000020207812 */ /* 0x000fe200078ec0ff */
[----:B------:R-:W1:Y:S01]  /*5cf0*/  LDCU.64 UR36, c[0x0][0x988] ;  /* 0x00013100ff2477ac */ /* 0x000e620008000a00 */
[----:B------:R-:W-:-:S02]  /*5d00*/  SEL R78, R78, 0xffffffe0, !P0 ;  /* 0xffffffe04e4e7807 */ /* 0x000fc40004000000 */
[----:B------:R-:W-:Y:S01]  /*5d10*/  SHF.R.S32.HI R77, RZ, 0x7, R77 ;  /* 0x00000007ff4d7819 */ /* 0x000fe2000001144d */
[----:B------:R-:W1:Y:S02]  /*5d20*/  LDCU.64 UR38, c[0x0][0x990] ;  /* 0x00013200ff2677ac */ /* 0x000e640008000a00 */
[----:B------:R-:W1:Y:S01]  /*5d30*/  LDC R66, c[0x0][0x388] ;  /* 0x0000e200ff427b82 */ /* 0x000e620000000800 */
[----:B------:R-:W-:Y:S01]  /*5d40*/  UMOV UR54, URZ ;  /* 0x000000ff00367c82 */ /* 0x000fe20008000000 */
[----:B------:R-:W-:-:S06]  /*5d50*/  UMOV UR55, URZ ;  /* 0x000000ff00377c82 */ /* 0x000fcc0008000000 */
[----:B------:R-:W1:Y:S08]  /*5d60*/  LDC R65, c[0x0][0x38c] ;  /* 0x0000e300ff417b82 */ /* 0x000e700000000800 */
[----:B------:R-:W1:Y:S08]  /*5d70*/  LDC.64 R56, c[0x0][0xc10] ;  /* 0x00030400ff387b82 */ /* 0x000e700000000a00 */
[----:B------:R-:W1:Y:S01]  /*5d80*/  LDC.64 R24, c[0x0][0xc18] ;  /* 0x00030600ff187b82 */ /* 0x000e620000000a00 */
[C---:B----4-:R-:W-:Y:S01]  /*5d90*/  VIADD R5, R4.reuse, 0x80 ;  /* 0x0000008004057836 */ /* 0x050fe20000000000 */
[----:B------:R-:W-:-:S04]  /*5da0*/  LOP3.LUT R4, R4, 0xffff, RZ, 0xc0, !PT ;  /* 0x0000ffff04047812 */ /* 0x000fc800078ec0ff */
[----:B------:R-:W-:Y:S02]  /*5db0*/  LOP3.LUT R5, R5, 0xffff, RZ, 0xc0, !PT ;  /* 0x0000ffff05057812 */ /* 0x000fe400078ec0ff */
[----:B------:R-:W4:Y:S03]  /*5dc0*/  LDC.64 R22, c[0x0][0xc28] ;  /* 0x00030a00ff167b82 */ /* 0x000f260000000a00 */
[----:B------:R1:W-:Y:S05]  /*5dd0*/  STL.64 [R1], R4 ;  /* 0x0000000401007387 */ /* 0x0003ea0000100a00 */
[----:B------:R-:W1:Y:S08]  /*5de0*/  LDC.64 R54, c[0x0][0x9b0] ;  /* 0x00026c00ff367b82 */ /* 0x000e700000000a00 */
[----:B------:R-:W1:Y:S08]  /*5df0*/  LDC.64 R52, c[0x0][0x9a8] ;  /* 0x00026a00ff347b82 */ /* 0x000e700000000a00 */
[----:B--23--:R-:W1:Y:S02]  /*5e00*/  LDC R68, c[0x0][0x374] ;  /* 0x0000dd00ff447b82 */ /* 0x00ce640000000800 */
.L_x_130:
[----:B--2---:R-:W-:Y:S04]  /*5e10*/  SHF.L.U32 R3, R70, 0x1f, RZ ;  /* 0x0000001f46037819 */ /* 0x004fe800000006ff */
[----:B------:R-:W2:Y:S02]  /*5e20*/  SYNCS.PHASECHK.TRANS64.TRYWAIT P0, [UR51+0xd0], R3 ;  /* 0x0000d003ff0075a7 */ /* 0x000ea40008001133 */
[----:B-12---:R-:W-:Y:S05]  /*5e30*/  @!P0 BRA `(.L_x_87) ;  /* 0x0000003c00c48947 */ /* 0x006fea0003800000 */
.L_x_184:
[----:B------:R-:W3:Y:S01]  /*5e40*/  LDS.128 R60, [UR51+0x110] ;  /* 0x00011033ff3c7984 */ /* 0x000ee20008000c00 */
[----:B------:R-:W-:Y:S01]  /*5e50*/  UIADD3 UR4, UPT, UPT, UR51, 0xd8, URZ ;  /* 0x000000d833047890 */ /* 0x000fe2000fffe0ff */
[----:B--2---:R-:W-:Y:S01]  /*5e60*/  IMAD R0, R30, 0x4, R1 ;  /* 0x000000041e007824 */ /* 0x004fe200078e0201 */
[-C--:B------:R-:W-:Y:S02]  /*5e70*/  IABS R8, R77.reuse ;  /* 0x0000004d00087213 */ /* 0x080fe40000000000 */
[----:B------:R-:W-:Y:S01]  /*5e80*/  UPRMT UR4, URZ, 0x654, UR4 ;  /* 0x00000654ff047896 */ /* 0x000fe20008000004 */
[----:B-1----:R-:W-:Y:S01]  /*5e90*/  IABS R4, R66 ;  /* 0x0000004200047213 */ /* 0x002fe20000000000 */
[----:B------:R-:W1:Y:S01]  /*5ea0*/  I2F.RP R5, R8 ;  /* 0x0000000800057306 */ /* 0x000e620000209400 */
[----:B------:R-:W-:Y:S01]  /*5eb0*/  @!PT LDS RZ, [RZ] ;  /* 0x00000000fffff984 */ /* 0x000fe20000000800 */
[----:B------:R-:W-:Y:S01]  /*5ec0*/  @!PT LDS RZ, [RZ] ;  /* 0x00000000fffff984 */ /* 0x000fe20000000800 */
[----:B------:R-:W-:Y:S01]  /*5ed0*/  @!PT LDS RZ, [RZ] ;  /* 0x00000000fffff984 */ /* 0x000fe20000000800 */
[----:B------:R-:W-:Y:S01]  /*5ee0*/  @!PT LDS RZ, [RZ] ;  /* 0x00000000fffff984 */ /* 0x000fe20000000800 */
[----:B------:R2:W-:Y:S06]  /*5ef0*/  MEMBAR.ALL.CTA ;  /* 0x0000000000007992 */ /* 0x0005ec0000008000 */
[----:B--2---:R-:W2:Y:S02]  /*5f00*/  FENCE.VIEW.ASYNC.S ;  /* 0x00000000000073c6 */ /* 0x004ea40000000000 */
[----:B--2---:R-:W-:Y:S06]  /*5f10*/  SYNCS.ARRIVE.TRANS64.RED.A1T0 RZ, [UR4], RZ ;  /* 0x000000ffffff79a7 */ /* 0x004fec0008100404 */
[----:B------:R2:W5:Y:S01]  /*5f20*/  LDL R17, [R0] ;  /* 0x0000000000117983 */ /* 0x0005620000100800 */
[----:B---3--:R-:W-:Y:S01]  /*5f30*/  LOP3.LUT P3, RZ, R62, 0x1, RZ, 0xc0, !PT ;  /* 0x000000013eff7812 */ /* 0x008fe2000786c0ff */
[----:B-1----:R-:W1:Y:S10]  /*5f40*/  MUFU.RCP R2, R5 ;  /* 0x0000000500027308 */ /* 0x002e740000001000 */
[----:B------:R-:W3:Y:S02]  /*5f50*/  I2F.RP R5, R4 ;  /* 0x0000000400057306 */ /* 0x000ee40000209400 */
[----:B------:R-:W-:Y:S02]  /*5f60*/  @P3 MOV R31, R60 ;  /* 0x0000003c001f3202 */ /* 0x000fe40000000f00 */
[----:B------:R-:W-:Y:S01]  /*5f70*/  @P3 LOP3.LUT R29, R61, 0xffff, RZ, 0xc0, !PT ;  /* 0x0000ffff3d1d3812 */ /* 0x000fe200078ec0ff */
[----:B-1----:R-:W-:Y:S01]  /*5f80*/  VIADD R10, R2, 0xffffffe ;  /* 0x0ffffffe020a7836 */ /* 0x002fe20000000000 */
[----:B------:R-:W-:Y:S04]  /*5f90*/  IABS R2, R77 ;  /* 0x0000004d00027213 */ /* 0x000fe80000000000 */
[----:B------:R-:W1:Y:S01]  /*5fa0*/  F2I.FTZ.U32.TRUNC.NTZ R11, R10 ;  /* 0x0000000a000b7305 */ /* 0x000e62000021f000 */
[----:B------:R-:W-:Y:S09]  /*5fb0*/  IADD3 R2, PT, PT, RZ, -R2, RZ ;  /* 0x80000002ff027210 */ /* 0x000ff20007ffe0ff */
[----:B---3--:R-:W3:Y:S01]  /*5fc0*/  MUFU.RCP R5, R5 ;  /* 0x0000000500057308 */ /* 0x008ee20000001000 */
[--C-:B-1----:R-:W-:Y:S02]  /*5fd0*/  IMAD.MOV R3, RZ, RZ, -R11.reuse ;  /* 0x000000ffff037224 */ /* 0x102fe400078e0a0b */
[----:B------:R-:W-:Y:S02]  /*5fe0*/  IMAD.MOV.U32 R10, RZ, RZ, RZ ;  /* 0x000000ffff0a7224 */ /* 0x000fe400078e00ff */
[----:B------:R-:W-:Y:S01]  /*5ff0*/  IMAD R6, R3, R8, RZ ;  /* 0x0000000803067224 */ /* 0x000fe200078e02ff */
[----:B------:R-:W-:Y:S03]  /*6000*/  IABS R3, R16 ;  /* 0x0000001000037213 */ /* 0x000fe60000000000 */
[----:B------:R-:W-:Y:S04]  /*6010*/  IMAD.HI.U32 R6, R11, R6, R10 ;  /* 0x000000060b067227 */ /* 0x000fe800078e000a */
[----:B---3--:R-:W-:Y:S02]  /*6020*/  VIADD R9, R5, 0xffffffe ;  /* 0x0ffffffe05097836 */ /* 0x008fe40000000000 */
[----:B------:R-:W-:Y:S04]  /*6030*/  IMAD.HI.U32 R11, R6, R3, RZ ;  /* 0x00000003060b7227 */ /* 0x000fe800078e00ff */
[----:B------:R-:W-:Y:S01]  /*6040*/  IMAD R3, R11, R2, R3 ;  /* 0x000000020b037224 */ /* 0x000fe200078e0203 */
[----:B------:R-:W1:Y:S01]  /*6050*/  F2I.FTZ.U32.TRUNC.NTZ R9, R9 ;  /* 0x0000000900097305 */ /* 0x000e62000021f000 */
[----:B------:R-:W-:Y:S03]  /*6060*/  LOP3.LUT R2, R16, R77, RZ, 0x3c, !PT ;  /* 0x0000004d10027212 */ /* 0x000fe600078e3cff */
[----:B------:R-:W-:Y:S02]  /*6070*/  ISETP.GT.U32.AND P0, PT, R8, R3, PT ;  /* 0x000000030800720c */ /* 0x000fe40003f04070 */
[----:B------:R-:W-:Y:S01]  /*6080*/  ISETP.GE.AND P1, PT, R2, RZ, PT ;  /* 0x000000ff0200720c */ /* 0x000fe20003f26270 */
[--C-:B-1----:R-:W-:Y:S10]  /*6090*/  IMAD.MOV R2, RZ, RZ, -R9.reuse ;  /* 0x000000ffff027224 */ /* 0x102ff400078e0a09 */
[----:B------:R-:W-:Y:S02]  /*60a0*/  @!P0 IMAD.IADD R3, R3, 0x1, -R8 ;  /* 0x0000000103038824 */ /* 0x000fe400078e0a08 */
[----:B------:R-:W-:Y:S01]  /*60b0*/  @!P0 VIADD R11, R11, 0x1 ;  /* 0x000000010b0b8836 */ /* 0x000fe20000000000 */
[----:B------:R-:W-:Y:S01]  /*60c0*/  ISETP.NE.AND P0, PT, R77, RZ, PT ;  /* 0x000000ff4d00720c */ /* 0x000fe20003f05270 */
[----:B------:R-:W-:Y:S01]  /*60d0*/  IMAD R5, R2, R4, RZ ;  /* 0x0000000402057224 */ /* 0x000fe200078e02ff */
[----:B------:R-:W-:Y:S01]  /*60e0*/  ISETP.GE.U32.AND P2, PT, R3, R8, PT ;  /* 0x000000080300720c */ /* 0x000fe20003f46070 */
[----:B------:R-:W-:Y:S01]  /*60f0*/  IMAD.MOV.U32 R8, RZ, RZ, RZ ;  /* 0x000000ffff087224 */ /* 0x000fe200078e00ff */
[----:B------:R-:W-:Y:S03]  /*6100*/  IABS R2, R65 ;  /* 0x0000004100027213 */ /* 0x000fe60000000000 */
[----:B------:R-:W-:Y:S01]  /*6110*/  IMAD.HI.U32 R5, R9, R5, R8 ;  /* 0x0000000509057227 */ /* 0x000fe200078e0008 */
[----:B------:R-:W1:Y:S07]  /*6120*/  I2F.RP R3, R2 ;  /* 0x0000000200037306 */ /* 0x000e6e0000209400 */
[----:B------:R-:W-:Y:S05]  /*6130*/  @P2 IADD3 R11, PT, PT, R11, 0x1, RZ ;  /* 0x000000010b0b2810 */ /* 0x000fea0007ffe0ff */
[----:B------:R-:W-:Y:S01]  /*6140*/  @!P1 IMAD.MOV R11, RZ, RZ, -R11 ;  /* 0x000000ffff0b9224 */ /* 0x000fe200078e0a0b */
[----:B------:R-:W-:Y:S01]  /*6150*/  @!P0 LOP3.LUT R11, RZ, R77, RZ, 0x33, !PT ;  /* 0x0000004dff0b8212 */ /* 0x000fe200078e33ff */
[----:B-1----:R-:W1:Y:S03]  /*6160*/  MUFU.RCP R3, R3 ;  /* 0x0000000300037308 */ /* 0x002e660000001000 */
[----:B------:R-:W-:Y:S05]  /*6170*/  IABS R6, R11 ;  /* 0x0000000b00067213 */ /* 0x000fea0000000000 */
[----:B------:R-:W-:Y:S05]  /*6180*/  IMAD.HI.U32 R10, R5, R6, RZ ;  /* 0x00000006050a7227 */ /* 0x000fea00078e00ff */
[----:B------:R-:W-:Y:S05]  /*6190*/  IADD3 R5, PT, PT, -R10, RZ, RZ ;  /* 0x000000ff0a057210 */ /* 0x000fea0007ffe1ff */
[C---:B------:R-:W-:Y:S02]  /*61a0*/  IMAD R6, R4.reuse, R5, R6 ;  /* 0x0000000504067224 */ /* 0x040fe400078e0206 */
[----:B-1----:R-:W-:Y:S03]  /*61b0*/  VIADD R7, R3, 0xffffffe ;  /* 0x0ffffffe03077836 */ /* 0x002fe60000000000 */
[----:B------:R-:W-:Y:S03]  /*61c0*/  ISETP.GT.U32.AND P0, PT, R4, R6, PT ;  /* 0x000000060400720c */ /* 0x000fe60003f04070 */
[----:B------:R-:W1:Y:S10]  /*61d0*/  F2I.FTZ.U32.TRUNC.NTZ R7, R7 ;  /* 0x0000000700077305 */ /* 0x000e74000021f000 */
[----:B------:R-:W-:Y:S02]  /*61e0*/  @!P0 IMAD.IADD R6, R6, 0x1, -R4 ;  /* 0x0000000106068824 */ /* 0x000fe400078e0a04 */
[----:B------:R-:W-:Y:S01]  /*61f0*/  @!P0 VIADD R10, R10, 0x1 ;  /* 0x000000010a0a8836 */ /* 0x000fe20000000000 */
[----:B------:R-:W-:Y:S02]  /*6200*/  ISETP.NE.AND P0, PT, R66, RZ, PT ;  /* 0x000000ff4200720c */ /* 0x000fe40003f05270 */
[----:B------:R-:W-:Y:S01]  /*6210*/  ISETP.GE.U32.AND P2, PT, R6, R4, PT ;  /* 0x000000040600720c */ /* 0x000fe20003f46070 */
[--C-:B-1----:R-:W-:Y:S01]  /*6220*/  IMAD.MOV R3, RZ, RZ, -R7.reuse ;  /* 0x000000ffff037224 */ /* 0x102fe200078e0a07 */
[----:B------:R-:W-:Y:S01]  /*6230*/  LOP3.LUT R4, R11, R66, RZ, 0x3c, !PT ;  /* 0x000000420b047212 */ /* 0x000fe200078e3cff */
[----:B------:R-:W-:Y:S03]  /*6240*/  IMAD.MOV.U32 R6, RZ, RZ, RZ ;  /* 0x000000ffff067224 */ /* 0x000fe600078e00ff */
[----:B------:R-:W-:Y:S01]  /*6250*/  ISETP.GE.AND P1, PT, R4, RZ, PT ;  /* 0x000000ff0400720c */ /* 0x000fe20003f26270 */
[----:B------:R-:W-:Y:S04]  /*6260*/  IMAD R4, R3, R2, RZ ;  /* 0x0000000203047224 */ /* 0x000fe800078e02ff */
[----:B------:R-:W-:Y:S03]  /*6270*/  IMAD.HI.U32 R7, R7, R4, R6 ;  /* 0x0000000407077227 */ /* 0x000fe600078e0006 */
[----:B------:R-:W-:Y:S05]  /*6280*/  @P2 IADD3 R10, PT, PT, R10, 0x1, RZ ;  /* 0x000000010a0a2810 */ /* 0x000fea0007ffe0ff */
[----:B------:R-:W-:Y:S01]  /*6290*/  @!P1 IMAD.MOV R10, RZ, RZ, -R10 ;  /* 0x000000ffff0a9224 */ /* 0x000fe200078e0a0a */
[----:B------:R-:W-:Y:S02]  /*62a0*/  @!P0 LOP3.LUT R10, RZ, R66, RZ, 0x33, !PT ;  /* 0x00000042ff0a8212 */ /* 0x000fe400078e33ff */
[----:B------:R-:W-:Y:S02]  /*62b0*/  ISETP.GE.AND P0, PT, R26, 0x1, PT ;  /* 0x000000011a00780c */ /* 0x000fe40003f06270 */
[----:B------:R-:W-:Y:S02]  /*62c0*/  IABS R3, R10 ;  /* 0x0000000a00037213 */ /* 0x000fe40000000000 */
[----:B------:R-:W-:Y:S03]  /*62d0*/  LOP3.LUT R13, R10, R65, RZ, 0x3c, !PT ;  /* 0x000000410a0d7212 */ /* 0x000fe600078e3cff */
[----:B------:R-:W-:Y:S05]  /*62e0*/  IMAD.HI.U32 R12, R7, R3, RZ ;  /* 0x00000003070c7227 */ /* 0x000fea00078e00ff */
[----:B------:R-:W-:Y:S05]  /*62f0*/  IADD3 R4, PT, PT, -R12, RZ, RZ ;  /* 0x000000ff0c047210 */ /* 0x000fea0007ffe1ff */
[C---:B------:R-:W-:Y:S05]  /*6300*/  IMAD R3, R2.reuse, R4, R3 ;  /* 0x0000000402037224 */ /* 0x040fea00078e0203 */
[----:B------:R-:W-:Y:S11]  /*6310*/  ISETP.GT.U32.AND P4, PT, R2, R3, PT ;  /* 0x000000030200720c */ /* 0x000ff60003f84070 */
[----:B------:R-:W-:Y:S02]  /*6320*/  @!UPT UIADD3 URZ, UPT, UPT, URZ, URZ, URZ ;  /* 0x000000fffffff290 */ /* 0x000fe4000fffe0ff */
[----:B------:R-:W-:Y:S05]  /*6330*/  @!P4 IMAD.IADD R3, R3, 0x1, -R2 ;  /* 0x000000010303c824 */ /* 0x000fea00078e0a02 */
[----:B------:R-:W-:Y:S01]  /*6340*/  ISETP.GE.U32.AND P2, PT, R3, R2, PT ;  /* 0x000000020300720c */ /* 0x000fe20003f46070 */
[----:B------:R-:W-:Y:S01]  /*6350*/  @!UPT UIADD3 URZ, UPT, UPT, URZ, URZ, URZ ;  /* 0x000000fffffff290 */ /* 0x000fe2000fffe0ff */
[----:B--2---:R-:W-:Y:S11]  /*6360*/  @!P0 BRA `(.L_x_88) ;  /* 0x0000000000a48947 */ /* 0x004ff60003800000 */
[----:B------:R-:W-:Y:S01]  /*6370*/  IMAD.HI.U32 R18, R68, R25, RZ ;  /* 0x0000001944127227 */ /* 0x000fe200078e00ff */
        /* <DEDUP_REMOVED lines=9> */
[----:B------:R-:W-:Y:S03]  /*6410*/  SEL R7, R69, R14, !P5 ;  /* 0x0000000e45077207 */ /* 0x000fe60006800000 */
[-C--:B----4-:R-:W-:Y:S01]  /*6420*/  IMAD.HI.U32 R14, R3, R22.reuse, RZ ;  /* 0x00000016030e7227 */ /* 0x090fe200078e00ff */
[----:B------:R-:W-:Y:S03]  /*6430*/  SHF.R.U32.HI R20, RZ, R57, R20 ;  /* 0x00000039ff147219 */ /* 0x000fe60000011614 */
[----:B------:R-:W-:Y:S01]  /*6440*/  IMAD.HI.U32 R18, R7, R22, RZ ;  /* 0x0000001607127227 */ /* 0x000fe200078e00ff */
[----:B------:R-:W-:Y:S02]  /*6450*/  @P1 SHF.R.U32.HI R3, RZ, R23, R14 ;  /* 0x00000017ff031219 */ /* 0x000fe4000001160e */
[----:B------:R-:W-:Y:S02]  /*6460*/  SHF.R.U32.HI R14, RZ, R67, R34 ;  /* 0x00000043ff0e7219 */ /* 0x000fe40000011622 */
[----:B------:R-:W-:Y:S01]  /*6470*/  @P1 SHF.R.U32.HI R7, RZ, R23, R18 ;  /* 0x00000017ff071219 */ /* 0x000fe20000011612 */
[C---:B------:R-:W-:Y:S01]  /*6480*/  IMAD R2, R26.reuse, R3, RZ ;  /* 0x000000031a027224 */ /* 0x040fe200078e02ff */
[----:B------:R-:W-:Y:S02]  /*6490*/  SEL R5, R29, R14, !P0 ;  /* 0x0000000e1d057207 */ /* 0x000fe40004000000 */
[----:B------:R-:W-:Y:S01]  /*64a0*/  SEL R3, R31, R20, !P5 ;  /* 0x000000141f037207 */ /* 0x000fe20006800000 */
[----:B------:R-:W-:Y:S01]  /*64b0*/  IMAD R4, R26, R7, RZ ;  /* 0x000000071a047224 */ /* 0x000fe200078e02ff */
[C---:B------:R-:W-:Y:S01]  /*64c0*/  ISETP.GE.AND P0, PT, R5.reuse, R2, PT ;  /* 0x000000020500720c */ /* 0x040fe20003f06270 */
[----:B------:R-:W-:Y:S03]  /*64d0*/  IMAD.HI.U32 R6, R5, R22, RZ ;  /* 0x0000001605067227 */ /* 0x000fe600078e00ff */
[----:B------:R-:W-:Y:S01]  /*64e0*/  ISETP.GE.OR P0, PT, R3, R4, P0 ;  /* 0x000000040300720c */ /* 0x000fe20000706670 */
[----:B------:R-:W-:Y:S01]  /*64f0*/  IMAD.MOV R4, RZ, RZ, -R3 ;  /* 0x000000ffff047224 */ /* 0x000fe200078e0a03 */
[-C--:B------:R-:W-:Y:S03]  /*6500*/  SHF.R.U32.HI R6, RZ, R23.reuse, R6 ;  /* 0x00000017ff067219 */ /* 0x080fe60000011606 */
[----:B------:R-:W-:Y:S01]  /*6510*/  IMAD R31, R28, R4, R31 ;  /* 0x000000041c1f7224 */ /* 0x000fe200078e021f */
[----:B------:R-:W-:Y:S05]  /*6520*/  SEL R9, R5, R6, !P1 ;  /* 0x0000000605097207 */ /* 0x000fea0004800000 */
[----:B------:R-:W-:Y:S02]  /*6530*/  IMAD.MOV R6, RZ, RZ, -R9 ;  /* 0x000000ffff067224 */ /* 0x000fe400078e0a09 */
[C---:B------:R-:W-:Y:S04]  /*6540*/  @!P0 IMAD.HI.U32 R2, R3.reuse, R22, RZ ;  /* 0x0000001603028227 */ /* 0x040fe800078e00ff */
[----:B------:R-:W-:Y:S01]  /*6550*/  IMAD R6, R26, R6, R5 ;  /* 0x000000061a067224 */ /* 0x000fe200078e0205 */
[----:B------:R-:W-:Y:S04]  /*6560*/  @!P0 SHF.R.U32.HI R2, RZ, R23, R2 ;  /* 0x00000017ff028219 */ /* 0x000fe80000011602 */
[----:B------:R-:W-:Y:S02]  /*6570*/  @!P0 SEL R0, R3, R2, !P1 ;  /* 0x0000000203008207 */ /* 0x000fe40004800000 */
[----:B------:R-:W-:Y:S02]  /*6580*/  IADD3 R2, PT, PT, -R5, RZ, RZ ;  /* 0x000000ff05027210 */ /* 0x000fe40007ffe1ff */
[----:B------:R-:W-:Y:S01]  /*6590*/  @!P0 IADD3 R8, PT, PT, R9, -R0, RZ ;  /* 0x8000000009088210 */ /* 0x000fe20007ffe0ff */
[----:B------:R-:W-:Y:S02]  /*65a0*/  @!P0 IMAD R0, R7, R6, R0 ;  /* 0x0000000607008224 */ /* 0x000fe400078e0200 */
[----:B------:R-:W-:Y:S02]  /*65b0*/  IMAD R29, R24, R2, R29 ;  /* 0x00000002181d7224 */ /* 0x000fe400078e021d */
[----:B------:R-:W-:Y:S02]  /*65c0*/  @!P0 IMAD R5, R8, R26, R3 ;  /* 0x0000001a08058224 */ /* 0x000fe400078e0203 */
[----:B------:R-:W-:Y:S04]  /*65d0*/  @!P0 IMAD.MOV.U32 R3, RZ, RZ, R0 ;  /* 0x000000ffff038224 */ /* 0x000fe800078e0000 */
[----:B------:R-:W-:Y:S02]  /*65e0*/  IMAD R31, R3, R28, R31 ;  /* 0x0000001c031f7224 */ /* 0x000fe400078e021f */
[----:B------:R-:W-:Y:S07]  /*65f0*/  IMAD R29, R5, R24, R29 ;  /* 0x00000018051d7224 */ /* 0x000fee00078e021d */
.L_x_88:
[----:B------:R-:W-:Y:S01]  /*6600*/  ISETP.NE.AND P0, PT, R27, 0x1, PT ;  /* 0x000000011b00780c */ /* 0x000fe20003f05270 */
[----:B------:R-:W1:Y:S01]  /*6610*/  LDC.64 R4, c[0x0][0xc18] ;  /* 0x00030600ff047b82 */ /* 0x000e620000000a00 */
[----:B------:R-:W-:Y:S01]  /*6620*/  R2UR UR4, R13 ;  /* 0x000000000d0472ca */ /* 0x000fe200000e0000 */
[----:B------:R-:W-:Y:S01]  /*6630*/  @!P4 VIADD R12, R12, 0x1 ;  /* 0x000000010c0cc836 */ /* 0x000fe20000000000 */
[----:B------:R-:W-:Y:S01]  /*6640*/  ISETP.NE.AND P1, PT, R65, RZ, PT ;  /* 0x000000ff4100720c */ /* 0x000fe20003f25270 */
[----:B------:R-:W-:Y:S01]  /*6650*/  IMAD.MOV R8, RZ, RZ, -R11 ;  /* 0x000000ffff087224 */ /* 0x000fe200078e0a0b */
[----:B------:R-:W-:Y:S01]  /*6660*/  R2UR UR42, R19 ;  /* 0x00000000132a72ca */ /* 0x000fe200000e0000 */
[----:B------:R-:W-:Y:S01]  /*6670*/  @P2 VIADD R12, R12, 0x1 ;  /* 0x000000010c0c2836 */ /* 0x000fe20000000000 */
[----:B------:R-:W-:Y:S01]  /*6680*/  R2UR UR43, R11 ;  /* 0x000000000b2b72ca */ /* 0x000fe200000e0000 */
[----:B------:R-:W2:Y:S01]  /*6690*/  LDC.64 R6, c[0x0][0xc10] ;  /* 0x00030400ff067b82 */ /* 0x000ea20000000a00 */
[----:B------:R-:W-:Y:S01]  /*66a0*/  R2UR UR44, R10 ;  /* 0x000000000a2c72ca */ /* 0x000fe200000e0000 */
[----:B------:R-:W-:Y:S01]  /*66b0*/  IMAD R16, R77, R8, R16 ;  /* 0x000000084d107224 */ /* 0x000fe200078e0210 */
[----:B------:R-:W-:Y:S01]  /*66c0*/  R2UR UR45, R12 ;  /* 0x000000000c2d72ca */ /* 0x000fe200000e0000 */
[----:B------:R-:W-:Y:S01]  /*66d0*/  IMAD.MOV R9, RZ, RZ, -R10 ;  /* 0x000000ffff097224 */ /* 0x000fe200078e0a0a */
[----:B------:R-:W-:Y:S03]  /*66e0*/  R2UR UR7, R66 ;  /* 0x00000000420772ca */ /* 0x000fe600000e0000 */
[----:B------:R-:W3:Y:S01]  /*66f0*/  @!P0 LDC R0, c[0x0][0xc20] ;  /* 0x00030800ff008b82 */ /* 0x000ee20000000800 */
[----:B------:R-:W-:Y:S01]  /*6700*/  R2UR UR52, R16 ;  /* 0x00000000103472ca */ /* 0x000fe200000e0000 */
[----:B------:R-:W-:Y:S01]  /*6710*/  UISETP.GE.AND UP1, UPT, UR4, URZ, UPT ;  /* 0x000000ff0400728c */ /* 0x000fe2000bf26270 */
[----:B------:R-:W-:Y:S05]  /*6720*/  R2UR UR4, R65 ;  /* 0x00000000410472ca */ /* 0x000fea00000e0000 */
[----:B------:R-:W4:Y:S01]  /*6730*/  @!P0 LDC R2, c[0x0][0xc0c] ;  /* 0x00030300ff028b82 */ /* 0x000f220000000800 */
[----:B------:R-:W-:Y:S01]  /*6740*/  R2UR UR6, R9 ;  /* 0x00000000090672ca */ /* 0x000fe200000e0000 */
[----:B------:R-:W-:Y:S01]  /*6750*/  VOTEU.ALL UP0, P1 ;  /* 0x0000000000ff7886 */ /* 0x000fe20000800000 */
[----:B------:R-:W-:Y:S01]  /*6760*/  R2UR UR5, R65 ;  /* 0x00000000410572ca */ /* 0x000fe200000e0000 */
[----:B------:R-:W-:Y:S01]  /*6770*/  USHF.L.U32 UR42, UR42, 0x6, URZ ;  /* 0x000000062a2a7899 */ /* 0x000fe200080006ff */
[----:B------:R-:W-:Y:S01]  /*6780*/  BSSY.RECONVERGENT B6, `(.L_x_89) ;  /* 0x0000037000067945 */ /* 0x000fe20003800200 */
[----:B-1----:R-:W-:Y:S01]  /*6790*/  @!P0 ISETP.NE.AND P1, PT, R4, 0x1, PT ;  /* 0x000000010400880c */ /* 0x002fe20003f25270 */
[----:B------:R-:W-:Y:S01]  /*67a0*/  @!P0 IMAD.HI.U32 R3, R29, R5, RZ ;  /* 0x000000051d038227 */ /* 0x000fe200078e00ff */
[----:B------:R-:W-:Y:S02]  /*67b0*/  @!UP1 UIADD3 UR45, UPT, UPT, -UR45, URZ, URZ ;  /* 0x000000ff2d2d9290 */ /* 0x000fe4000fffe1ff */
[----:B------:R-:W-:Y:S02]  /*67c0*/  USHF.L.U32 UR52, UR52, 0x7, URZ ;  /* 0x0000000734347899 */ /* 0x000fe400080006ff */
[----:B------:R-:W-:Y:S01]  /*67d0*/  @!UP0 ULOP3.LUT UR45, URZ, UR4, URZ, 0x33, !UPT ;  /* 0x00000004ff2d8292 */ /* 0x000fe2000f8e33ff */
[----:B--2---:R-:W-:Y:S01]  /*67e0*/  @!P0 IMAD.HI.U32 R6, R31, R6, RZ ;  /* 0x000000061f068227 */ /* 0x004fe200078e00ff */
[----:B------:R-:W-:Y:S04]  /*67f0*/  UIMAD UR43, UR7, UR6, UR43 ;  /* 0x00000006072b72a4 */ /* 0x000fe8000f8e022b */
[----:B------:R-:W-:Y:S01]  /*6800*/  @!P0 SHF.R.U32.HI R6, RZ, R7, R6 ;  /* 0x00000007ff068219 */ /* 0x000fe20000011606 */
[----:B------:R-:W-:Y:S01]  /*6810*/  IMAD R8, RZ, RZ, -UR45 ;  /* 0x8000002dff087e24 */ /* 0x000fe2000f8e02ff */
[----:B---3--:R-:W-:Y:S02]  /*6820*/  @!P0 SHF.R.U32.HI R0, RZ, R0, R3 ;  /* 0x00000000ff008219 */ /* 0x008fe40000011603 */
[----:B----4-:R-:W-:Y:S02]  /*6830*/  @!P0 ISETP.NE.AND P2, PT, R2, 0x1, PT ;  /* 0x000000010200880c */ /* 0x010fe40003f45270 */
[----:B------:R-:W-:Y:S02]  /*6840*/  @!P0 SEL R3, R29, R0, !P1 ;  /* 0x000000001d038207 */ /* 0x000fe40004800000 */
[----:B------:R-:W-:Y:S02]  /*6850*/  R2UR UR4, R8 ;  /* 0x00000000080472ca */ /* 0x000fe400000e0000 */
[----:B------:R-:W-:Y:S02]  /*6860*/  LOP3.LUT P1, RZ, R76, 0x1b0, RZ, 0xc0, !PT ;  /* 0x000001b04cff7812 */ /* 0x000fe4000782c0ff */
[----:B------:R-:W-:Y:S02]  /*6870*/  @P3 SHF.R.U32.HI R8, RZ, 0x10, R61 ;  /* 0x00000010ff083819 */ /* 0x000fe4000001163d */
[----:B------:R-:W-:Y:S02]  /*6880*/  @!P0 SEL R6, R31, R6, !P2 ;  /* 0x000000061f068207 */ /* 0x000fe40005000000 */
[----:B------:R-:W-:Y:S03]  /*6890*/  @P3 R2UR UR53, R8 ;  /* 0x00000000083532ca */ /* 0x000fe600000e0000 */
[----:B------:R-:W-:Y:S02]  /*68a0*/  @!P0 IMAD.IADD R0, R3, 0x1, -R6 ;  /* 0x0000000103008824 */ /* 0x000fe400078e0a06 */
[----:B------:R-:W-:Y:S01]  /*68b0*/  @!P0 IMAD.IADD R3, R6, 0x1, -R3 ;  /* 0x0000000106038824 */ /* 0x000fe200078e0a03 */
[----:B------:R-:W-:Y:S01]  /*68c0*/  UIMAD UR44, UR5, UR4, UR44 ;  /* 0x00000004052c72a4 */ /* 0x000fe2000f8e022c */
[----:B------:R-:W-:Y:S02]  /*68d0*/  @!P0 IMAD R31, R0, R2, R31 ;  /* 0x00000002001f8224 */ /* 0x000fe400078e021f */
[----:B------:R-:W-:Y:S01]  /*68e0*/  @!P0 IMAD R29, R3, R4, R29 ;  /* 0x00000004031d8224 */ /* 0x000fe200078e021d */
[----:B------:R-:W-:Y:S08]  /*68f0*/  @!P1 BRA `(.L_x_90) ;  /* 0x00000000007c9947 */ /* 0x000ff00003800000 */
[----:B------:R-:W1:Y:S01]  /*6900*/  LDCU.64 UR8, c[0x4][0x80] ;  /* 0x01001000ff0877ac */ /* 0x000e620008000a00 */
[----:B------:R-:W-:Y:S01]  /*6910*/  MOV R2, 0x0 ;  /* 0x0000000000027802 */ /* 0x000fe20000000f00 */
[----:B------:R-:W-:Y:S02]  /*6920*/  HFMA2 R12, -RZ, RZ, 0, 5.9604644775390625e-08 ;  /* 0x00000001ff0c7431 */ /* 0x000fe400000001ff */
[----:B------:R-:W-:Y:S01]  /*6930*/  IMAD.MOV.U32 R8, RZ, RZ, 0x70 ;  /* 0x00000070ff087424 */ /* 0x000fe200078e00ff */
[----:B------:R2:W3:Y:S01]  /*6940*/  LDC.64 R14, c[0x4][R2] ;  /* 0x01000000020e7b82 */ /* 0x0004e20000000a00 */
[----:B------:R-:W4:Y:S01]  /*6950*/  LDCU.64 UR6, c[0x4][0x88] ;  /* 0x01001100ff0677ac */ /* 0x000f220008000a00 */
[----:B------:R-:W-:Y:S01]  /*6960*/  IMAD.MOV.U32 R13, RZ, RZ, RZ ;  /* 0x000000ffff0d7224 */ /* 0x000fe200078e00ff */
[----:B------:R-:W2:Y:S01]  /*6970*/  LDCU.64 UR4, c[0x4][0x8] ;  /* 0x01000100ff0477ac */ /* 0x000ea20008000a00 */
[----:B-1----:R-:W-:Y:S01]  /*6980*/  MOV R5, UR9 ;  /* 0x0000000900057c02 */ /* 0x002fe20008000f00 */
[----:B------:R-:W-:Y:S01]  /*6990*/  IMAD.U32 R4, RZ, RZ, UR8 ;  /* 0x00000008ff047e24 */ /* 0x000fe2000f8e00ff */
[----:B----4-:R-:W-:Y:S01]  /*69a0*/  MOV R7, UR7 ;  /* 0x0000000700077c02 */ /* 0x010fe20008000f00 */
[----:B------:R-:W-:Y:S01]  /*69b0*/  IMAD.U32 R6, RZ, RZ, UR6 ;  /* 0x00000006ff067e24 */ /* 0x000fe2000f8e00ff */
[----:B--2---:R-:W-:Y:S01]  /*69c0*/  MOV R11, UR5 ;  /* 0x00000005000b7c02 */ /* 0x004fe20008000f00 */
[----:B------:R-:W-:Y:S02]  /*69d0*/  IMAD.U32 R10, RZ, RZ, UR4 ;  /* 0x00000004ff0a7e24 */ /* 0x000fe4000f8e00ff */
[----:B------:R-:W-:Y:S07]  /*69e0*/  LEPC R20, `(.L_x_91) ;  /* 0x000000001014794e */ /* 0x000fee0000000000 */
[----:B---3-5:R-:W-:Y:S05]  /*69f0*/  CALL.ABS.NOINC R14 ;  /* 0x000000000e007343 */ /* 0x028fea0003c00000 */
.L_x_91:
[----:B------:R-:W1:Y:S01]  /*6a00*/  LDCU.64 UR8, c[0x4][0x80] ;  /* 0x01001000ff0877ac */ /* 0x000e620008000a00 */
[----:B------:R-:W2:Y:S01]  /*6a10*/  LDC.64 R2, c[0x4][R2] ;  /* 0x0100000002027b82 */ /* 0x000ea20000000a00 */
[----:B------:R-:W-:Y:S02]  /*6a20*/  HFMA2 R12, -RZ, RZ, 0, 5.9604644775390625e-08 ;  /* 0x00000001ff0c7431 */ /* 0x000fe400000001ff */
[----:B------:R-:W-:Y:S02]  /*6a30*/  IMAD.MOV.U32 R8, RZ, RZ, 0x70 ;  /* 0x00000070ff087424 */ /* 0x000fe400078e00ff */
[----:B------:R-:W-:Y:S01]  /*6a40*/  IMAD.MOV.U32 R13, RZ, RZ, RZ ;  /* 0x000000ffff0d7224 */ /* 0x000fe200078e00ff */
[----:B------:R-:W3:Y:S01]  /*6a50*/  LDCU.64 UR6, c[0x4][0x88] ;  /* 0x01001100ff0677ac */ /* 0x000ee20008000a00 */
[----:B------:R-:W4:Y:S01]  /*6a60*/  LDCU.64 UR4, c[0x4][0x8] ;  /* 0x01000100ff0477ac */ /* 0x000f220008000a00 */
[----:B-1----:R-:W-:Y:S02]  /*6a70*/  MOV R4, UR8 ;  /* 0x0000000800047c02 */ /* 0x002fe40008000f00 */
[----:B------:R-:W-:Y:S02]  /*6a80*/  MOV R5, UR9 ;  /* 0x0000000900057c02 */ /* 0x000fe40008000f00 */
[----:B---3--:R-:W-:Y:S01]  /*6a90*/  MOV R7, UR7 ;  /* 0x0000000700077c02 */ /* 0x008fe20008000f00 */
[----:B------:R-:W-:Y:S01]  /*6aa0*/  IMAD.U32 R6, RZ, RZ, UR6 ;  /* 0x00000006ff067e24 */ /* 0x000fe2000f8e00ff */
[----:B----4-:R-:W-:Y:S01]  /*6ab0*/  MOV R11, UR5 ;  /* 0x00000005000b7c02 */ /* 0x010fe20008000f00 */
[----:B------:R-:W-:Y:S02]  /*6ac0*/  IMAD.U32 R10, RZ, RZ, UR4 ;  /* 0x00000004ff0a7e24 */ /* 0x000fe4000f8e00ff */
[----:B------:R-:W-:Y:S07]  /*6ad0*/  LEPC R20, `(.L_x_90) ;  /* 0x000000001014794e */ /* 0x000fee0000000000 */
[----:B--2---:R-:W-:Y:S05]  /*6ae0*/  CALL.ABS.NOINC R2 ;  /* 0x0000000002007343 */ /* 0x004fea0003c00000 */
.L_x_90:
[----:B------:R-:W-:Y:S05]  /*6af0*/  BSYNC.RECONVERGENT B6 ;  /* 0x0000000000067941 */ /* 0x000fea0003800200 */
.L_x_89:
[----:B------:R-:W-:Y:S01]  /*6b00*/  ISETP.NE.U32.AND P3, PT, R54, RZ, PT ;  /* 0x000000ff3600720c */ /* 0x000fe20003f65070 */
[----:B------:R-:W-:Y:S01]  /*6b10*/  UISETP.NE.AND UP2, UPT, UR50, URZ, UPT ;  /* 0x000000ff3200728c */ /* 0x000fe2000bf45270 */
[----:B------:R-:W-:Y:S01]  /*6b20*/  ISETP.NE.U32.AND P2, PT, RZ, UR36, PT ;  /* 0x00000024ff007c0c */ /* 0x000fe2000bf45070 */
[----:B------:R-:W-:Y:S01]  /*6b30*/  UISETP.NE.U32.AND UP1, UPT, UR38, URZ, UPT ;  /* 0x000000ff2600728c */ /* 0x000fe2000bf25070 */
[----:B------:R-:W-:Y:S01]  /*6b40*/  ISETP.NE.AND.EX P3, PT, R55, RZ, PT, P3 ;  /* 0x000000ff3700720c */ /* 0x000fe20003f65330 */
[----:B------:R-:W-:Y:S01]  /*6b50*/  UPLOP3.LUT UP0, UPT, UPT, UPT, UPT, 0x40, 0x4 ;  /* 0x000000000004789c */ /* 0x000fe20003f0e870 */
[----:B------:R-:W-:Y:S01]  /*6b60*/  ISETP.NE.AND.EX P2, PT, RZ, UR37, PT, P2 ;  /* 0x00000025ff007c0c */ /* 0x000fe2000bf45320 */
[----:B------:R-:W-:Y:S01]  /*6b70*/  UISETP.NE.AND.EX UP1, UPT, UR39, URZ, UPT, UP1 ;  /* 0x000000ff2700728c */ /* 0x000fe2000bf25310 */
[----:B------:R-:W-:Y:S04]  /*6b80*/  PLOP3.LUT P4, PT, PT, PT, UP2, 0x80, 0x8 ;  /* 0x000000000008781c */ /* 0x000fe80003f8f028 */
[----:B------:R-:W-:Y:S01]  /*6b90*/  P2R R81, PR, RZ, 0x10 ;  /* 0x00000010ff517803 */ /* 0x000fe20000000000 */
[----:B------:R-:W-:Y:S06]  /*6ba0*/  @UP2 UPLOP3.LUT UP0, UPT, UPT, UPT, UP1, 0x80, 0x8 ;  /* 0x000000000008289c */ /* 0x000fec0003f0f010 */
[----:B------:R-:W-:Y:S01]  /*6bb0*/  PLOP3.LUT P0, PT, PT, PT, UP0, 0x80, 0x8 ;  /* 0x000000000008781c */ /* 0x000fe20003f0f008 */
[----:B------:R-:W-:Y:S01]  /*6bc0*/  @!UPT UIADD3 URZ, UPT, UPT, URZ, URZ, URZ ;  /* 0x000000fffffff290 */ /* 0x000fe2000fffe0ff */
[----:B------:R-:W-:Y:S11]  /*6bd0*/  BRA.U !UP1, `(.L_x_92) ;  /* 0x0000000109387547 */ /* 0x000ff6000b800000 */
[----:B------:R-:W-:Y:S01]  /*6be0*/  UISETP.NE.U32.AND UP0, UPT, UR36, URZ, UPT ;  /* 0x000000ff2400728c */ /* 0x000fe2000bf05070 */
[----:B------:R-:W-:Y:S02]  /*6bf0*/  HFMA2 R0, -RZ, RZ, 0, 5.9604644775390625e-08 ;  /* 0x00000001ff007431 */ /* 0x000fe400000001ff */
[----:B------:R-:W-:Y:S01]  /*6c00*/  IMAD.MOV.U32 R59, RZ, RZ, 0x1 ;  /* 0x00000001ff3b7424 */ /* 0x000fe200078e00ff */
[----:B------:R-:W-:Y:S06]  /*6c10*/  UISETP.NE.AND.EX UP0, UPT, UR37, URZ, UPT, UP0 ;  /* 0x000000ff2500728c */ /* 0x000fec000bf05300 */
[----:B------:R-:W-:Y:S05]  /*6c20*/  PLOP3.LUT P1, PT, PT, PT, UP0, 0x80, 0x8 ;  /* 0x000000000008781c */ /* 0x000fea0003f2f008 */
[----:B------:R-:W1:Y:S01]  /*6c30*/  @UP0 LDCU.64 UR6, c[0x0][0x988] ;  /* 0x00013100ff0607ac */ /* 0x000e620008000a00 */
[----:B------:R-:W-:Y:S07]  /*6c40*/  @UP0 UIMAD UR4, UR48, UR38, URZ ;  /* 0x00000026300402a4 */ /* 0x000fee000f8e02ff */
[----:B------:R-:W-:Y:S01]  /*6c50*/  @!P1 PRMT R59, R0, 0x7610, R59 ;  /* 0x00007610003b9816 */ /* 0x000fe2000000003b */
[----:B-1----:R-:W-:Y:S03]  /*6c60*/  @UP0 UIMAD.WIDE UR6, UR4, 0x4, UR6 ;  /* 0x00000004040608a5 */ /* 0x002fe6000f8e0206 */
[----:B------:R-:W1:Y:S03]  /*6c70*/  @!UP0 LDCU UR4, c[0x0][0x980] ;  /* 0x00013000ff0487ac */ /* 0x000e660008000800 */
[----:B------:R-:W-:Y:S01]  /*6c80*/  IMAD.U32 R2, RZ, RZ, UR6 ;  /* 0x00000006ff027e24 */ /* 0x000fe2000f8e00ff */
[----:B------:R-:W-:Y:S05]  /*6c90*/  MOV R3, UR7 ;  /* 0x0000000700037c02 */ /* 0x000fea0008000f00 */
[----:B-----5:R2:W5:Y:S02]  /*6ca0*/  @P1 LDG.E R35, desc[UR46][R2.64] ;  /* 0x0000002e02231981 */ /* 0x020564000c1e1900 */
[----:B-12---:R-:W-:Y:S02]  /*6cb0*/  @!P1 IMAD.U32 R35, RZ, RZ, UR4 ;  /* 0x00000004ff239e24 */ /* 0x006fe4000f8e00ff */
.L_x_92:
[----:B------:R-:W-:Y:S05]  /*6cc0*/  @!P3 BRA `(.L_x_93) ;  /* 0x000000000020b947 */ /* 0x000fea0003800000 */
[----:B------:R-:W-:Y:S04]  /*6cd0*/  ISETP.NE.U32.AND P1, PT, R52, RZ, PT ;  /* 0x000000ff3400720c */ /* 0x000fe80003f25070 */
[----:B------:R-:W-:Y:S11]  /*6ce0*/  ISETP.NE.AND.EX P1, PT, R53, RZ, PT, P1 ;  /* 0x000000ff3500720c */ /* 0x000ff60003f25310 */
[----:B------:R-:W-:Y:S02]  /*6cf0*/  @!UPT UIADD3 URZ, UPT, UPT, URZ, URZ, URZ ;  /* 0x000000fffffff290 */ /* 0x000fe4000fffe0ff */
[----:B------:R-:W1:Y:S01]  /*6d00*/  @P1 LDC.64 R2, c[0x0][0x9a8] ;  /* 0x00026a00ff021b82 */ /* 0x000e620000000a00 */
[----:B------:R-:W-:Y:S04]  /*6d10*/  @P1 IMAD R0, R54, UR48, RZ ;  /* 0x0000003036001c24 */ /* 0x000fe8000f8e02ff */
[----:B-1----:R-:W-:Y:S05]  /*6d20*/  @P1 IMAD.WIDE R2, R0, 0x4, R2 ;  /* 0x0000000400021825 */ /* 0x002fea00078e0202 */
[----:B-----5:R1:W5:Y:S02]  /*6d30*/  @P1 LDG.E R33, desc[UR46][R2.64] ;  /* 0x0000002e02211981 */ /* 0x020364000c1e1900 */
[----:B-1----:R-:W2:Y:S02]  /*6d40*/  @!P1 LDC R33, c[0x0][0x9a0] ;  /* 0x00026800ff219b82 */ /* 0x002ea40000000800 */
.L_x_93:
[----:B-----5:R-:W-:Y:S01]  /*6d50*/  FSETP.NEU.AND P1, PT, R35, RZ, PT ;  /* 0x000000ff2300720b */ /* 0x020fe20003f2d000 */
[----:B------:R-:W-:Y:S01]  /*6d60*/  IMAD.SHL.U32 R86, R73, 0x2, RZ ;  /* 0x0000000249567824 */ /* 0x000fe200078e00ff */
[----:B------:R-:W-:Y:S01]  /*6d70*/  SEL R0, RZ, 0xffffffff, P2 ;  /* 0xffffffffff007807 */ /* 0x000fe20001000000 */
[----:B------:R-:W-:Y:S01]  /*6d80*/  BSSY B1, `(.L_x_94) ;  /* 0x000002c000017945 */ /* 0x000fe20003800000 */
[----:B------:R-:W-:Y:S01]  /*6d90*/  @P4 LOP3.LUT P2, RZ, R59, 0xff, RZ, 0xc0, !PT ;  /* 0x000000ff3bff4812 */ /* 0x000fe2000784c0ff */
[----:B------:R-:W-:Y:S01]  /*6da0*/  VIADD R83, R86, UR51 ;  /* 0x0000003356537c36 */ /* 0x000fe20008000000 */
[----:B------:R-:W-:Y:S01]  /*6db0*/  @P4 SEL R5, RZ, 0xffffffff, P1 ;  /* 0xffffffffff054807 */ /* 0x000fe20000800000 */
[----:B------:R-:W-:Y:S01]  /*6dc0*/  IMAD.MOV.U32 R85, RZ, RZ, 0x1 ;  /* 0x00000001ff557424 */ /* 0x000fe200078e00ff */
[----:B------:R-:W-:Y:S01]  /*6dd0*/  LOP3.LUT R72, R72, 0x1, RZ, 0x3c, !PT ;  /* 0x0000000148487812 */ /* 0x000fe200078e3cff */
[----:B------:R-:W-:Y:S01]  /*6de0*/  IMAD.IADD R34, R32, 0x1, R17 ;  /* 0x0000000120227824 */ /* 0x000fe200078e0211 */
[----:B------:R-:W-:Y:S01]  /*6df0*/  @P0 SEL R5, R0, R5, !P2 ;  /* 0x0000000500050207 */ /* 0x000fe20005000000 */
[----:B------:R-:W-:Y:S01]  /*6e00*/  IMAD.MOV.U32 R39, RZ, RZ, RZ ;  /* 0x000000ffff277224 */ /* 0x000fe200078e00ff */
[----:B------:R-:W-:Y:S02]  /*6e10*/  LEA R84, R30, UR51, 0x3 ;  /* 0x000000331e547c11 */ /* 0x000fe4000f8e18ff */
[----:B------:R-:W-:Y:S02]  /*6e20*/  CS2R R50, SRZ ;  /* 0x0000000000327805 */ /* 0x000fe4000001ff00 */
[----:B------:R-:W-:Y:S02]  /*6e30*/  @P4 LOP3.LUT R80, R5, 0x1, RZ, 0xc0, !PT ;  /* 0x0000000105504812 */ /* 0x000fe400078ec0ff */
[----:B------:R-:W-:Y:S02]  /*6e40*/  CS2R R48, SRZ ;  /* 0x0000000000307805 */ /* 0x000fe4000001ff00 */
[----:B------:R-:W-:Y:S02]  /*6e50*/  SHF.L.U32 R3, R71, 0x1f, RZ ;  /* 0x0000001f47037819 */ /* 0x000fe400000006ff */
[----:B------:R-:W-:Y:S02]  /*6e60*/  CS2R R42, SRZ ;  /* 0x00000000002a7805 */ /* 0x000fe4000001ff00 */
[----:B------:R-:W-:Y:S02]  /*6e70*/  ISETP.NE.U32.OR P5, PT, R80, 0x1, !P4 ;  /* 0x000000015000780c */ /* 0x000fe400067a5470 */
[----:B------:R-:W-:Y:S02]  /*6e80*/  CS2R R40, SRZ ;  /* 0x0000000000287805 */ /* 0x000fe4000001ff00 */
[----:B------:R-:W-:Y:S01]  /*6e90*/  PLOP3.LUT P0, PT, PT, PT, UP1, 0x80, 0x8 ;  /* 0x000000000008781c */ /* 0x000fe20003f0f018 */
[----:B------:R-:W-:Y:S01]  /*6ea0*/  IMAD.IADD R82, R78, 0x1, R83 ;  /* 0x000000014e527824 */ /* 0x000fe200078e0253 */
[----:B------:R-:W-:Y:S02]  /*6eb0*/  LOP3.LUT P2, R79, R59, 0xff, RZ, 0xc0, !PT ;  /* 0x000000ff3b4f7812 */ /* 0x000fe4000784c0ff */
[----:B------:R-:W-:Y:S05]  /*6ec0*/  SEL R87, RZ, 0xffffffff, P1 ;  /* 0xffffffffff577807 */ /* 0x000fea0000800000 */
[----:B------:R-:W-:Y:S04]  /*6ed0*/  @P5 SHF.L.U32 R2, R72, 0x1f, RZ ;  /* 0x0000001f48025819 */ /* 0x000fe800000006ff */
[----:B------:R-:W-:Y:S01]  /*6ee0*/  @P0 SEL R87, R0, R87, !P2 ;  /* 0x0000005700570207 */ /* 0x000fe20005000000 */
[----:B------:R-:W1:Y:S03]  /*6ef0*/  @P5 SYNCS.PHASECHK.TRANS64.TRYWAIT P4, [UR51+0x80], R2 ;  /* 0x00008002ff0055a7 */ /* 0x000e660008081133 */
[----:B------:R-:W-:Y:S01]  /*6f00*/  LOP3.LUT R87, R87, 0x1, RZ, 0xc0, !PT ;  /* 0x0000000157577812 */ /* 0x000fe200078ec0ff */
[----:B------:R3:W4:Y:S01]  /*6f10*/  SYNCS.PHASECHK.TRANS64.TRYWAIT P3, [R84+URZ+0xe0], R3 ;  /* 0x0000e003540075a7 */ /* 0x00072200080611ff */
[----:B-1----:R-:W-:Y:S01]  /*6f20*/  @P5 SEL R85, RZ, 0x1, !P4 ;  /* 0x00000001ff555807 */ /* 0x002fe20006000000 */
[----:B---3--:R-:W-:Y:S06]  /*6f30*/  @!P5 BRA `(.L_x_95) ;  /* 0x000000000040d947 */ /* 0x008fec0003800000 */
[----:B------:R-:W-:Y:S01]  /*6f40*/  ISETP.NE.AND P1, PT, R85, RZ, PT ;  /* 0x000000ff5500720c */ /* 0x000fe20003f25270 */
[----:B------:R-:W-:Y:S01]  /*6f50*/  BSSY B0, `(.L_x_96) ;  /* 0x000000a000007945 */ /* 0x000fe20003800000 */
[----:B------:R-:W-:Y:S01]  /*6f60*/  ISETP.NE.U32.AND P0, PT, R87, 0x1, PT ;  /* 0x000000015700780c */ /* 0x000fe20003f05070 */
[----:B------:R-:W-:Y:S01]  /*6f70*/  IMAD.MOV.U32 R50, RZ, RZ, RZ ;  /* 0x000000ffff327224 */ /* 0x000fe200078e00ff */
[----:B------:R-:W-:Y:S02]  /*6f80*/  CS2R R42, SRZ ;  /* 0x00000000002a7805 */ /* 0x000fe4000001ff00 */
[----:B------:R-:W-:Y:S02]  /*6f90*/  CS2R R40, SRZ ;  /* 0x0000000000287805 */ /* 0x000fe4000001ff00 */
[----:B------:R-:W-:Y:S05]  /*6fa0*/  CS2R R48, SRZ ;  /* 0x0000000000307805 */ /* 0x000fea000001ff00 */
[----:B------:R-:W-:Y:S05]  /*6fb0*/  @P1 BRA `(.L_x_97) ;  /* 0x00000000000c1947 */ /* 0x000fea0003800000 */
[----:B------:R-:W-:Y:S04]  /*6fc0*/  SHF.L.U32 R5, R72, 0x1f, RZ ;  /* 0x0000001f48057819 */ /* 0x000fe800000006ff */
[----:B------:R-:W1:Y:S02]  /*6fd0*/  SYNCS.PHASECHK.TRANS64.TRYWAIT P1, [UR51+0x80], R5 ;  /* 0x00008005ff0075a7 */ /* 0x000e640008021133 */
[----:B-1----:R-:W-:Y:S05]  /*6fe0*/  @!P1 BRA `(.L_x_98) ;  /* 0x0000002c00709947 */ /* 0x002fea0003800000 */
.L_x_97:
[----:B------:R-:W-:Y:S05]  /*6ff0*/  BSYNC B0 ;  /* 0x0000000000007941 */ /* 0x000fea0003800000 */
.L_x_96:
[----:B------:R-:W-:Y:S05]  /*7000*/  @P0 WARPSYNC.ALL ;  /* 0x0000000000000948 */ /* 0x000fea0003800000 */
[----:B------:R3:W1:Y:S01]  /*7010*/  @P0 LDSM.16.M88.4 R40, [R86+UR51+0x200] ;  /* 0x000200335628083b */ /* 0x0006620008000200 */
[----:B------:R-:W-:Y:S03]  /*7020*/  HFMA2 R39, -RZ, RZ, 0, 5.9604644775390625e-08 ;  /* 0x00000001ff277431 */ /* 0x000fe600000001ff */
[----:B------:R3:W1:Y:S02]  /*7030*/  @P0 LDSM.16.M88.4 R48, [R82+0x200] ;  /* 0x000200005230083b */ /* 0x0006640000000200 */
.L_x_95:
[----:B------:R-:W-:Y:S05]  /*7040*/  BSYNC B1 ;  /* 0x0000000000017941 */ /* 0x000fea0003800000 */
.L_x_94:
[----:B-1----:R-:W-:Y:S04]  /*7050*/  SHF.R.U32.HI R0, RZ, 0x15, R34 ;  /* 0x00000015ff007819 */ /* 0x002fe80000011622 */
[----:B------:R-:W-:Y:S01]  /*7060*/  LOP3.LUT P0, RZ, R0, 0x3, R75, 0x48, !PT ;  /* 0x0000000300ff7812 */ /* 0x000fe2000780484b */
[----:B------:R-:W-:Y:S01]  /*7070*/  @!UPT UIADD3 URZ, UPT, UPT, URZ, URZ, URZ ;  /* 0x000000fffffff290 */ /* 0x000fe2000fffe0ff */
[----:B----4-:R-:W-:Y:S11]  /*7080*/  @P3 BRA `(.L_x_99) ;  /* 0x0000000000083947 */ /* 0x010ff60003800000 */
[----:B------:R-:W1:Y:S02]  /*7090*/  SYNCS.PHASECHK.TRANS64.TRYWAIT P1, [R84+URZ+0xe0], R3 ;  /* 0x0000e003540075a7 */ /* 0x000e6400080211ff */
[----:B-1----:R-:W-:Y:S05]  /*70a0*/  @!P1 BRA `(.L_x_100) ;  /* 0x0000002c00589947 */ /* 0x002fea0003800000 */
.L_x_99:
[----:B------:R-:W-:Y:S05]  /*70b0*/  @!P0 BRA `(.L_x_101) ;  /* 0x0000000000408947 */ /* 0x000fea0003800000 */
[----:B------:R-:W4:Y:S01]  /*70c0*/  LDCU.64 UR8, c[0x4][0x70] ;  /* 0x01000e00ff0877ac */ /* 0x000f220008000a00 */
[----:B-1----:R-:W-:Y:S01]  /*70d0*/  MOV R3, 0x0 ;  /* 0x0000000000037802 */ /* 0x002fe20000000f00 */
[----:B------:R-:W-:Y:S02]  /*70e0*/  HFMA2 R12, -RZ, RZ, 0, 5.9604644775390625e-08 ;  /* 0x00000001ff0c7431 */ /* 0x000fe400000001ff */
[----:B------:R-:W-:Y:S02]  /*70f0*/  IMAD.MOV.U32 R8, RZ, RZ, 0x192 ;  /* 0x00000192ff087424 */ /* 0x000fe400078e00ff */
[----:B------:R-:W-:Y:S01]  /*7100*/  IMAD.MOV.U32 R13, RZ, RZ, RZ ;  /* 0x000000ffff0d7224 */ /* 0x000fe200078e00ff */
[----:B------:R-:W1:Y:S01]  /*7110*/  LDCU.64 UR6, c[0x4][0x78] ;  /* 0x01000f00ff0677ac */ /* 0x000e620008000a00 */
[----:B------:R-:W2:Y:S01]  /*7120*/  LDC.64 R2, c[0x4][R3] ;  /* 0x0100000003027b82 */ /* 0x000ea20000000a00 */
[----:B------:R-:W5:Y:S01]  /*7130*/  LDCU.64 UR4, c[0x4][0x10] ;  /* 0x01000200ff0477ac */ /* 0x000f620008000a00 */
[----:B----4-:R-:W-:Y:S01]  /*7140*/  MOV R5, UR9 ;  /* 0x0000000900057c02 */ /* 0x010fe20008000f00 */
[----:B------:R-:W-:Y:S01]  /*7150*/  IMAD.U32 R4, RZ, RZ, UR8 ;  /* 0x00000008ff047e24 */ /* 0x000fe2000f8e00ff */
[----:B-1----:R-:W-:Y:S01]  /*7160*/  MOV R7, UR7 ;  /* 0x0000000700077c02 */ /* 0x002fe20008000f00 */
[----:B------:R-:W-:Y:S01]  /*7170*/  IMAD.U32 R6, RZ, RZ, UR6 ;  /* 0x00000006ff067e24 */ /* 0x000fe2000f8e00ff */
[----:B-----5:R-:W-:Y:S01]  /*7180*/  MOV R11, UR5 ;  /* 0x00000005000b7c02 */ /* 0x020fe20008000f00 */
[----:B------:R-:W-:Y:S02]  /*7190*/  IMAD.U32 R10, RZ, RZ, UR4 ;  /* 0x00000004ff0a7e24 */ /* 0x000fe4000f8e00ff */
[----:B------:R-:W-:Y:S07]  /*71a0*/  LEPC R20, `(.L_x_101) ;  /* 0x000000001014794e */ /* 0x000fee0000000000 */
[----:B--23--:R-:W-:Y:S05]  /*71b0*/  CALL.ABS.NOINC R2 ;  /* 0x0000000002007343 */ /* 0x00cfea0003c00000 */
.L_x_101:
[----:B------:R-:W-:Y:S05]  /*71c0*/  WARPSYNC.ALL ;  /* 0x0000000000007948 */ /* 0x000fea0003800000 */
[----:B------:R-:W-:Y:S01]  /*71d0*/  R2UR UR4, R34 ;  /* 0x00000000220472ca */ /* 0x000fe200000e0000 */
[--C-:B------:R-:W-:Y:S01]  /*71e0*/  HADD2.F32 R20, -RZ, R40.reuse.H0_H0 ;  /* 0x20000028ff147230 */ /* 0x100fe20000004100 */
[----:B------:R-:W-:Y:S01]  /*71f0*/  ISETP.NE.AND P1, PT, R74, RZ, PT ;  /* 0x000000ff4a00720c */ /* 0x000fe20003f25270 */
[----:B------:R-:W-:Y:S01]  /*7200*/  HADD2.F32 R21, -RZ, R40.H1_H1 ;  /* 0x30000028ff157230 */ /* 0x000fe20000004100 */
[----:B------:R-:W-:Y:S01]  /*7210*/  ISETP.NE.AND P6, PT, R81, RZ, PT ;  /* 0x000000ff5100720c */ /* 0x000fe20003fc5270 */
[--C-:B------:R-:W-:Y:S01]  /*7220*/  HADD2.F32 R36, -RZ, R41.reuse.H0_H0 ;  /* 0x20000029ff247230 */ /* 0x100fe20000004100 */
[----:B------:R-:W-:Y:S01]  /*7230*/  BSSY.RECONVERGENT B0, `(.L_x_102) ;  /* 0x000004c000007945 */ /* 0x000fe20003800200 */
[----:B------:R-:W-:Y:S01]  /*7240*/  HADD2.F32 R38, -RZ, R41.H1_H1 ;  /* 0x30000029ff267230 */ /* 0x000fe20000004100 */
[----:B------:R-:W-:Y:S01]  /*7250*/  ISETP.NE.U32.OR P0, PT, R80, 0x1, !P6 ;  /* 0x000000015000780c */ /* 0x000fe20007705470 */
[----:B------:R-:W-:Y:S04]  /*7260*/  HADD2.F32 R37, -RZ, R49.H0_H0 ;  /* 0x20000031ff257230 */ /* 0x000fe80000004100 */
[----:B------:R-:W2:Y:S02]  /*7270*/  LDTM.16dp256bit.x4 R4, tmem[UR4] ;  /* 0x00000004000479ee */ /* 0x000ea40008120000 */
[C---:B--2---:R-:W-:Y:S01]  /*7280*/  FMUL R0, R33.reuse, R4 ;  /* 0x0000000421007220 */ /* 0x044fe20000400000 */
[C---:B------:R-:W-:Y:S01]  /*7290*/  FMUL R2, R33.reuse, R5 ;  /* 0x0000000521027220 */ /* 0x040fe20000400000 */
[C---:B-1----:R-:W-:Y:S01]  /*72a0*/  FMUL R3, R33.reuse, R6 ;  /* 0x0000000621037220 */ /* 0x042fe20000400000 */
[----:B------:R-:W-:Y:S01]  /*72b0*/  FMUL R7, R33, R7 ;  /* 0x0000000721077220 */ /* 0x000fe20000400000 */
[C---:B------:R-:W-:Y:S01]  /*72c0*/  FFMA R0, R35.reuse, R20, R0 ;  /* 0x0000001423007223 */ /* 0x040fe20000000000 */
[C---:B------:R-:W-:Y:S01]  /*72d0*/  FFMA R2, R35.reuse, R21, R2 ;  /* 0x0000001523027223 */ /* 0x040fe20000000002 */
[C---:B------:R-:W-:Y:S01]  /*72e0*/  FFMA R3, R35.reuse, R36, R3 ;  /* 0x0000002423037223 */ /* 0x040fe20000000003 */
[--C-:B------:R-:W-:Y:S02]  /*72f0*/  HADD2.F32 R20, -RZ, R42.reuse.H0_H0 ;  /* 0x2000002aff147230 */ /* 0x100fe40000004100 */
[----:B------:R-:W-:Y:S01]  /*7300*/  FFMA R7, R35, R38, R7 ;  /* 0x0000002623077223 */ /* 0x000fe20000000007 */
[C---:B------:R-:W-:Y:S01]  /*7310*/  FMUL R4, R33.reuse, R8 ;  /* 0x0000000821047220 */ /* 0x040fe20000400000 */
[----:B------:R-:W-:Y:S01]  /*7320*/  HADD2.F32 R36, -RZ, R42.H1_H1 ;  /* 0x3000002aff247230 */ /* 0x000fe20000004100 */
[----:B------:R-:W-:Y:S01]  /*7330*/  F2FP.F16.F32.PACK_AB R44, R2, R0 ;  /* 0x00000000022c723e */ /* 0x000fe200000000ff */
[----:B------:R-:W-:Y:S01]  /*7340*/  FMUL R5, R33, R9 ;  /* 0x0000000921057220 */ /* 0x000fe20000400000 */
[--C-:B------:R-:W-:Y:S01]  /*7350*/  HADD2.F32 R21, -RZ, R43.reuse.H0_H0 ;  /* 0x2000002bff157230 */ /* 0x100fe20000004100 */
[----:B------:R-:W-:Y:S01]  /*7360*/  F2FP.F16.F32.PACK_AB R45, R7, R3 ;  /* 0x00000003072d723e */ /* 0x000fe200000000ff */
[C---:B------:R-:W-:Y:S01]  /*7370*/  FFMA R4, R35.reuse, R20, R4 ;  /* 0x0000001423047223 */ /* 0x040fe20000000004 */
[----:B------:R-:W-:Y:S01]  /*7380*/  FFMA R5, R35, R36, R5 ;  /* 0x0000002423057223 */ /* 0x000fe20000000005 */
[C---:B------:R-:W-:Y:S01]  /*7390*/  FMUL R6, R33.reuse, R10 ;  /* 0x0000000a21067220 */ /* 0x040fe20000400000 */
[----:B------:R-:W-:Y:S02]  /*73a0*/  HADD2.F32 R20, -RZ, R43.H1_H1 ;  /* 0x3000002bff147230 */ /* 0x000fe40000004100 */
[C---:B------:R-:W-:Y:S01]  /*73b0*/  FMUL R11, R33.reuse, R11 ;  /* 0x0000000b210b7220 */ /* 0x040fe20000400000 */
[----:B------:R-:W-:Y:S01]  /*73c0*/  FMUL R8, R33, R12 ;  /* 0x0000000c21087220 */ /* 0x000fe20000400000 */
[----:B------:R-:W-:Y:S01]  /*73d0*/  FFMA R6, R35, R21, R6 ;  /* 0x0000001523067223 */ /* 0x000fe20000000006 */
[--C-:B------:R-:W-:Y:S02]  /*73e0*/  HADD2.F32 R21, -RZ, R48.reuse.H0_H0 ;  /* 0x20000030ff157230 */ /* 0x100fe40000004100 */
[C---:B------:R-:W-:Y:S01]  /*73f0*/  FMUL R9, R33.reuse, R13 ;  /* 0x0000000d21097220 */ /* 0x040fe20000400000 */
[----:B------:R-:W-:Y:S02]  /*7400*/  HADD2.F32 R36, -RZ, R48.H1_H1 ;  /* 0x30000030ff247230 */ /* 0x000fe40000004100 */
[----:B------:R-:W-:Y:S01]  /*7410*/  FMUL R10, R33, R14 ;  /* 0x0000000e210a7220 */ /* 0x000fe20000400000 */
[C---:B------:R-:W-:Y:S01]  /*7420*/  FFMA R11, R35.reuse, R20, R11 ;  /* 0x00000014230b7223 */ /* 0x040fe2000000000b */
[C---:B------:R-:W-:Y:S01]  /*7430*/  FFMA R8, R35.reuse, R21, R8 ;  /* 0x0000001523087223 */ /* 0x040fe20000000008 */
[----:B------:R-:W-:Y:S02]  /*7440*/  HADD2.F32 R20, -RZ, R49.H1_H1 ;  /* 0x30000031ff147230 */ /* 0x000fe40000004100 */
[----:B------:R-:W-:Y:S01]  /*7450*/  FFMA R9, R35, R36, R9 ;  /* 0x0000002423097223 */ /* 0x000fe20000000009 */
[----:B------:R-:W-:Y:S01]  /*7460*/  FMUL R15, R33, R15 ;  /* 0x0000000f210f7220 */ /* 0x000fe20000400000 */
[--C-:B------:R-:W-:Y:S02]  /*7470*/  HADD2.F32 R21, -RZ, R50.reuse.H0_H0 ;  /* 0x20000032ff157230 */ /* 0x100fe40000004100 */
[----:B------:R-:W-:Y:S01]  /*7480*/  FFMA R10, R35, R37, R10 ;  /* 0x00000025230a7223 */ /* 0x000fe2000000000a */
[C---:B------:R-:W-:Y:S01]  /*7490*/  FMUL R12, R33.reuse, R16 ;  /* 0x00000010210c7220 */ /* 0x040fe20000400000 */
[----:B------:R-:W-:Y:S02]  /*74a0*/  HADD2.F32 R36, -RZ, R50.H1_H1 ;  /* 0x30000032ff247230 */ /* 0x000fe40000004100 */
[C---:B------:R-:W-:Y:S01]  /*74b0*/  FMUL R13, R33.reuse, R17 ;  /* 0x00000011210d7220 */ /* 0x040fe20000400000 */
[--C-:B------:R-:W-:Y:S02]  /*74c0*/  HADD2.F32 R37, -RZ, R51.reuse.H0_H0 ;  /* 0x20000033ff257230 */ /* 0x100fe40000004100 */
[----:B------:R-:W-:Y:S01]  /*74d0*/  FMUL R14, R33, R18 ;  /* 0x00000012210e7220 */ /* 0x000fe20000400000 */
[----:B------:R-:W-:Y:S02]  /*74e0*/  HADD2.F32 R38, -RZ, R51.H1_H1 ;  /* 0x30000033ff267230 */ /* 0x000fe40000004100 */
[----:B------:R-:W-:Y:S01]  /*74f0*/  FFMA R15, R35, R20, R15 ;  /* 0x00000014230f7223 */ /* 0x000fe2000000000f */
[----:B------:R-:W-:Y:S01]  /*7500*/  FMUL R19, R33, R19 ;  /* 0x0000001321137220 */ /* 0x000fe20000400000 */
[C---:B------:R-:W-:Y:S01]  /*7510*/  FFMA R12, R35.reuse, R21, R12 ;  /* 0x00000015230c7223 */ /* 0x040fe2000000000c */
[C---:B------:R-:W-:Y:S01]  /*7520*/  FFMA R13, R35.reuse, R36, R13 ;  /* 0x00000024230d7223 */ /* 0x040fe2000000000d */
[C---:B------:R-:W-:Y:S01]  /*7530*/  FFMA R14, R35.reuse, R37, R14 ;  /* 0x00000025230e7223 */ /* 0x040fe2000000000e */
[----:B------:R-:W-:Y:S01]  /*7540*/  FFMA R19, R35, R38, R19 ;  /* 0x0000002623137223 */ /* 0x000fe20000000013 */
[----:B------:R-:W-:Y:S02]  /*7550*/  F2FP.F16.F32.PACK_AB R46, R5, R4 ;  /* 0x00000004052e723e */ /* 0x000fe400000000ff */
[----:B------:R-:W-:Y:S02]  /*7560*/  F2FP.F16.F32.PACK_AB R47, R11, R6 ;  /* 0x000000060b2f723e */ /* 0x000fe400000000ff */
[----:B------:R-:W-:Y:S02]  /*7570*/  F2FP.F16.F32.PACK_AB R88, R9, R8 ;  /* 0x000000080958723e */ /* 0x000fe400000000ff */
[----:B------:R-:W-:Y:S01]  /*7580*/  F2FP.F16.F32.PACK_AB R89, R15, R10 ;  /* 0x0000000a0f59723e */ /* 0x000fe200000000ff */
[----:B------:R1:W-:Y:S01]  /*7590*/  STSM.16.M88.4 [R83+0x200], R44 ;  /* 0x0002002c53007844 */ /* 0x0003e20000000200 */
[----:B------:R-:W-:Y:S02]  /*75a0*/  F2FP.F16.F32.PACK_AB R90, R13, R12 ;  /* 0x0000000c0d5a723e */ /* 0x000fe400000000ff */
[----:B------:R-:W-:Y:S05]  /*75b0*/  F2FP.F16.F32.PACK_AB R91, R19, R14 ;  /* 0x0000000e135b723e */ /* 0x000fea00000000ff */
[----:B------:R1:W-:Y:S01]  /*75c0*/  STSM.16.M88.4 [R82+0x200], R88 ;  /* 0x0002005852007844 */ /* 0x0003e20000000200 */
[----:B------:R-:W-:Y:S01]  /*75d0*/  @!PT LDS RZ, [RZ] ;  /* 0x00000000fffff984 */ /* 0x000fe20000000800 */
[----:B------:R-:W-:Y:S01]  /*75e0*/  @!PT LDS RZ, [RZ] ;  /* 0x00000000fffff984 */ /* 0x000fe20000000800 */
[----:B------:R-:W-:Y:S01]  /*75f0*/  @!PT LDS RZ, [RZ] ;  /* 0x00000000fffff984 */ /* 0x000fe20000000800 */
[----:B------:R-:W-:Y:S01]  /*7600*/  @!PT LDS RZ, [RZ] ;  /* 0x00000000fffff984 */ /* 0x000fe20000000800 */
[----:B------:R2:W-:Y:S07]  /*7610*/  MEMBAR.ALL.CTA ;  /* 0x0000000000007992 */ /* 0x0005ee0000008000 */
[----:B--2---:R-:W2:Y:S02]  /*7620*/  FENCE.VIEW.ASYNC.S ;  /* 0x00000000000073c6 */ /* 0x004ea40000000000 */
[----:B--2---:R-:W-:Y:S06]  /*7630*/  BAR.SYNC.DEFER_BLOCKING 0x1, 0x80 ;  /* 0x0042000000007b1d */ /* 0x004fec0000010000 */
[----:B------:R-:W-:Y:S05]  /*7640*/  @P1 BRA `(.L_x_103) ;  /* 0x0000000000281947 */ /* 0x000fea0003800000 */
[----:B------:R-:W-:Y:S02]  /*7650*/  UIADD3 UR6, UPT, UPT, UR51, 0x200, URZ ;  /* 0x0000020033067890 */ /* 0x000fe4000fffe0ff */
[----:B------:R-:W-:Y:S01]  /*7660*/  UIADD3 UR4, UP0, UPT, UR56, 0x780, URZ ;  /* 0x0000078038047890 */ /* 0x000fe2000ff1e0ff */
[----:B------:R-:W-:Y:S03]  /*7670*/  UMOV UR41, UR52 ;  /* 0x0000003400297c82 */ /* 0x000fe60008000000 */
[----:B------:R-:W-:Y:S01]  /*7680*/  MOV R76, UR6 ;  /* 0x00000006004c7c02 */ /* 0x000fe20008000f00 */
[----:B------:R-:W-:Y:S03]  /*7690*/  UIADD3.X UR5, UPT, UPT, URZ, UR57, URZ, UP0, !UPT ;  /* 0x00000039ff057290 */ /* 0x000fe600087fe4ff */
[----:B------:R-:W-:Y:S11]  /*76a0*/  R2UR UR40, R76 ;  /* 0x000000004c2872ca */ /* 0x000ff600000e0000 */
[----:B------:R-:W-:Y:S02]  /*76b0*/  @!UPT UIADD3 URZ, UPT, UPT, URZ, URZ, URZ ;  /* 0x000000fffffff290 */ /* 0x000fe4000fffe0ff */
[----:B------:R2:W-:Y:S01]  /*76c0*/  UTMASTG.5D [UR40], [UR4] ;  /* 0x00000028040073b5 */ /* 0x0005e20008020000 */
[----:B------:R0:W-:Y:S01]  /*76d0*/  UTMACMDFLUSH ;  /* 0x00000000000079b7 */ /* 0x0001e20000000000 */
[----:B--2---:R-:W-:Y:S04]  /*76e0*/  DEPBAR.LE SB0, 0x1 ;  /* 0x000080400000791a */ /* 0x004fe80000000000 */
.L_x_103:
[----:B------:R-:W-:Y:S05]  /*76f0*/  BSYNC.RECONVERGENT B0 ;  /* 0x0000000000007941 */ /* 0x000fea0003800200 */
.L_x_102:
[----:B------:R-:W-:Y:S01]  /*7700*/  BAR.SYNC.DEFER_BLOCKING 0x1, 0x80 ;  /* 0x0042000000007b1d */ /* 0x000fe20000010000 */
[----:B------:R-:W-:Y:S01]  /*7710*/  LEA R4, R39, UR51, 0x3 ;  /* 0x0000003327047c11 */ /* 0x000fe2000f8e18ff */
[----:B------:R-:W-:Y:S01]  /*7720*/  UISETP.NE.AND UP0, UPT, UR54, URZ, UPT ;  /* 0x000000ff3600728c */ /* 0x000fe2000bf05270 */
[----:B------:R-:W-:Y:S08]  /*7730*/  @P0 SHF.L.U32 R3, R72, 0x1f, RZ ;  /* 0x0000001f48030819 */ /* 0x000ff000000006ff */
[----:B------:R-:W-:Y:S05]  /*7740*/  BRA.U !UP0, `(.L_x_104) ;  /* 0x0000000108287547 */ /* 0x000fea000b800000 */
[----:B------:R-:W2:Y:S01]  /*7750*/  S2R R0, SR_CgaCtaId ;  /* 0x0000000000007919 */ /* 0x000ea20000008800 */
[----:B------:R-:W-:Y:S01]  /*7760*/  ISETP.NE.U32.OR P1, PT, R80, 0x1, !P6 ;  /* 0x000000015000780c */ /* 0x000fe20007725470 */
[----:B------:R-:W-:Y:S01]  /*7770*/  IMAD.U32 R2, RZ, RZ, UR55 ;  /* 0x00000037ff027e24 */ /* 0x000fe2000f8e00ff */
[----:B------:R-:W-:Y:S04]  /*7780*/  UIADD3 UR55, UPT, UPT, UR55, 0x1, URZ ;  /* 0x0000000137377890 */ /* 0x000fe8000fffe0ff */
[----:B------:R-:W-:Y:S04]  /*7790*/  UISETP.NE.AND UP0, UPT, UR55, 0x4, UPT ;  /* 0x000000043700788c */ /* 0x000fe8000bf05270 */
[----:B------:R-:W-:Y:S03]  /*77a0*/  USEL UR55, UR55, URZ, UP0 ;  /* 0x000000ff37377287 */ /* 0x000fe60008000000 */
[----:B------:R-:W-:Y:S05]  /*77b0*/  @P1 LEA R2, R2, UR51, 0x3 ;  /* 0x0000003302021c11 */ /* 0x000fea000f8e18ff */
[----:B------:R-:W-:Y:S05]  /*77c0*/  @P1 VIADD R5, R2, 0xa0 ;  /* 0x000000a002051836 */ /* 0x000fea0000000000 */
[----:B--2---:R-:W-:Y:S04]  /*77d0*/  @P1 PRMT R0, R0, 0x654, R5 ;  /* 0x0000065400001816 */ /* 0x004fe80000000005 */
[----:B------:R2:W-:Y:S03]  /*77e0*/  @P1 SYNCS.ARRIVE.TRANS64.RED.A1T0 RZ, [R0+URZ], RZ ;  /* 0x000000ff00ff19a7 */ /* 0x0005e600081004ff */
.L_x_104:
[----:B------:R-:W4:Y:S01]  /*77f0*/  @P0 SYNCS.PHASECHK.TRANS64.TRYWAIT P1, [R4+URZ+0x80], R3 ;  /* 0x00008003040005a7 */ /* 0x000f2200080211ff */
[----:B------:R-:W-:Y:S01]  /*7800*/  BSSY B1, `(.L_x_105) ;  /* 0x0000012000017945 */ /* 0x000fe20003800000 */
[----:B----4-:R-:W-:Y:S03]  /*7810*/  @P0 SEL R85, RZ, 0x1, !P1 ;  /* 0x00000001ff550807 */ /* 0x010fe60004800000 */
[----:B------:R-:W-:Y:S05]  /*7820*/  @!P0 BRA `(.L_x_106) ;  /* 0x00000000003c8947 */ /* 0x000fea0003800000 */
[----:B------:R-:W-:Y:S01]  /*7830*/  ISETP.NE.U32.AND P0, PT, R87, 0x1, PT ;  /* 0x000000015700780c */ /* 0x000fe20003f05070 */
[----:B------:R-:W-:Y:S01]  /*7840*/  BSSY B0, `(.L_x_107) ;  /* 0x0000008000007945 */ /* 0x000fe20003800000 */
[----:B------:R-:W-:Y:S11]  /*7850*/  ISETP.NE.AND P1, PT, R85, RZ, PT ;  /* 0x000000ff5500720c */ /* 0x000ff60003f25270 */
[----:B--2---:R-:W-:Y:S04]  /*7860*/  @P0 IMAD R0, R39, 0x1000, R86 ;  /* 0x0000100027000824 */ /* 0x004fe800078e0256 */
[----:B------:R-:W-:Y:S01]  /*7870*/  @P0 VIADD R5, R0, UR51 ;  /* 0x0000003300050c36 */ /* 0x000fe20008000000 */
[----:B------:R-:W-:Y:S06]  /*7880*/  @P1 BRA `(.L_x_108) ;  /* 0x00000000000c1947 */ /* 0x000fec0003800000 */
[----:B------:R-:W-:Y:S04]  /*7890*/  SHF.L.U32 R3, R72, 0x1f, RZ ;  /* 0x0000001f48037819 */ /* 0x000fe800000006ff */
[----:B------:R-:W2:Y:S02]  /*78a0*/  SYNCS.PHASECHK.TRANS64.TRYWAIT P1, [R4+URZ+0x80], R3 ;  /* 0x00008003040075a7 */ /* 0x000ea400080211ff */
[----:B--2---:R-:W-:Y:S05]  /*78b0*/  @!P1 BRA `(.L_x_109) ;  /* 0x0000002400689947 */ /* 0x004fea0003800000 */
.L_x_108:
[----:B------:R-:W-:Y:S05]  /*78c0*/  BSYNC B0 ;  /* 0x0000000000007941 */ /* 0x000fea0003800000 */
.L_x_107:
[----:B------:R-:W-:Y:S01]  /*78d0*/  @P0 IADD3 R5, PT, PT, R78, R5, RZ ;  /* 0x000000054e050210 */ /* 0x000fe20007ffe0ff */
[----:B------:R-:W-:Y:S05]  /*78e0*/  @P0 WARPSYNC.ALL ;  /* 0x0000000000000948 */ /* 0x000fea0003800000 */
[----:B------:R4:W1:Y:S01]  /*78f0*/  @P0 LDSM.16.M88.4 R40, [R0+UR51+0x200] ;  /* 0x000200330028083b */ /* 0x0008620008000200 */
[----:B------:R-:W-:Y:S03]  /*7900*/  IADD3 R39, PT, PT, R39, 0x1, RZ ;  /* 0x0000000127277810 */ /* 0x000fe60007ffe0ff */
[----:B------:R4:W1:Y:S04]  /*7910*/  @P0 LDSM.16.M88.4 R48, [R5+0x200] ;  /* 0x000200000530083b */ /* 0x0008680000000200 */
.L_x_106:
[----:B------:R-:W-:Y:S05]  /*7920*/  BSYNC B1 ;  /* 0x0000000000017941 */ /* 0x000fea0003800000 */
.L_x_105:
[----:B--2-4-:R-:W-:Y:S05]  /*7930*/  VIADD R0, R34, 0x20 ;  /* 0x0000002022007836 */ /* 0x014fea0000000000 */
[----:B------:R-:W-:Y:S04]  /*7940*/  SHF.R.U32.HI R0, RZ, 0x15, R0 ;  /* 0x00000015ff007819 */ /* 0x000fe80000011600 */
[----:B------:R-:W-:Y:S11]  /*7950*/  LOP3.LUT P0, RZ, R0, 0x3, R75, 0x48, !PT ;  /* 0x0000000300ff7812 */ /* 0x000ff6000780484b */
[----:B------:R-:W-:Y:S02]  /*7960*/  @!UPT UIADD3 URZ, UPT, UPT, URZ, URZ, URZ ;  /* 0x000000fffffff290 */ /* 0x000fe4000fffe0ff */
[----:B------:R-:W-:Y:S05]  /*7970*/  @!P0 BRA `(.L_x_110) ;  /* 0x0000000000408947 */ /* 0x000fea0003800000 */
[----:B------:R-:W2:Y:S01]  /*7980*/  LDCU.64 UR8, c[0x4][0x70] ;  /* 0x01000e00ff0877ac */ /* 0x000ea20008000a00 */
[----:B------:R-:W-:Y:S01]  /*7990*/  MOV R3, 0x0 ;  /* 0x0000000000037802 */ /* 0x000fe20000000f00 */
[----:B------:R-:W-:Y:S02]  /*79a0*/  HFMA2 R12, -RZ, RZ, 0, 5.9604644775390625e-08 ;  /* 0x00000001ff0c7431 */ /* 0x000fe400000001ff */
[----:B------:R-:W-:Y:S02]  /*79b0*/  IMAD.MOV.U32 R8, RZ, RZ, 0x192 ;  /* 0x00000192ff087424 */ /* 0x000fe400078e00ff */
[----:B------:R-:W-:Y:S01]  /*79c0*/  IMAD.MOV.U32 R13, RZ, RZ, RZ ;  /* 0x000000ffff0d7224 */ /* 0x000fe200078e00ff */
[----:B------:R-:W4:Y:S01]  /*79d0*/  LDCU.64 UR6, c[0x4][0x78] ;  /* 0x01000f00ff0677ac */ /* 0x000f220008000a00 */
[----:B------:R-:W1:Y:S01]  /*79e0*/  LDC.64 R2, c[0x4][R3] ;  /* 0x0100000003027b82 */ /* 0x000e620000000a00 */
[----:B------:R-:W5:Y:S01]  /*79f0*/  LDCU.64 UR4, c[0x4][0x10] ;  /* 0x01000200ff0477ac */ /* 0x000f620008000a00 */
[----:B--2---:R-:W-:Y:S01]  /*7a00*/  MOV R5, UR9 ;  /* 0x0000000900057c02 */ /* 0x004fe20008000f00 */
[----:B------:R-:W-:Y:S01]  /*7a10*/  IMAD.U32 R4, RZ, RZ, UR8 ;  /* 0x00000008ff047e24 */ /* 0x000fe2000f8e00ff */
[----:B----4-:R-:W-:Y:S01]  /*7a20*/  MOV R7, UR7 ;  /* 0x0000000700077c02 */ /* 0x010fe20008000f00 */
[----:B------:R-:W-:Y:S01]  /*7a30*/  IMAD.U32 R6, RZ, RZ, UR6 ;  /* 0x00000006ff067e24 */ /* 0x000fe2000f8e00ff */
[----:B-----5:R-:W-:Y:S01]  /*7a40*/  MOV R11, UR5 ;  /* 0x00000005000b7c02 */ /* 0x020fe20008000f00 */
[----:B------:R-:W-:Y:S02]  /*7a50*/  IMAD.U32 R10, RZ, RZ, UR4 ;  /* 0x00000004ff0a7e24 */ /* 0x000fe4000f8e00ff */
[----:B------:R-:W-:Y:S07]  /*7a60*/  LEPC R20, `(.L_x_110) ;  /* 0x000000001014794e */ /* 0x000fee0000000000 */
[----:B-1-3--:R-:W-:Y:S05]  /*7a70*/  CALL.ABS.NOINC R2 ;  /* 0x0000000002007343 */ /* 0x00afea0003c00000 */
.L_x_110:
[----:B------:R-:W-:Y:S01]  /*7a80*/  ISETP.NE.AND P6, PT, R81, RZ, PT ;  /* 0x000000ff5100720c */ /* 0x000fe20003fc5270 */
[----:B------:R-:W-:Y:S05]  /*7a90*/  WARPSYNC.ALL ;  /* 0x0000000000007948 */ /* 0x000fea0003800000 */
[----:B------:R-:W-:Y:S01]  /*7aa0*/  R2UR UR4, R34 ;  /* 0x00000000220472ca */ /* 0x000fe200000e0000 */
[--C-:B-1----:R-:W-:Y:S01]  /*7ab0*/  HADD2.F32 R20, -RZ, R40.reuse.H0_H0 ;  /* 0x20000028ff147230 */ /* 0x102fe20000004100 */
[----:B------:R-:W1:Y:S01]  /*7ac0*/  S2R R92, SR_CgaCtaId ;  /* 0x00000000005c7919 */ /* 0x000e620000008800 */
[----:B------:R-:W-:Y:S01]  /*7ad0*/  HADD2.F32 R21, -RZ, R40.H1_H1 ;  /* 0x30000028ff157230 */ /* 0x000fe20000004100 */
[----:B------:R-:W-:Y:S01]  /*7ae0*/  ISETP.NE.U32.OR P0, PT, R80, 0x1, !P6 ;  /* 0x000000015000780c */ /* 0x000fe20007705470 */
[----:B------:R-:W-:Y:S01]  /*7af0*/  HADD2.F32 R36, -RZ, R41.H1_H1 ;  /* 0x30000029ff247230 */ /* 0x000fe20000004100 */
[----:B------:R-:W-:Y:S01]  /*7b00*/  ISETP.NE.AND P1, PT, R74, RZ, PT ;  /* 0x000000ff4a00720c */ /* 0x000fe20003f25270 */
[----:B------:R-:W-:Y:S01]  /*7b10*/  HADD2.F32 R38, -RZ, R43.H1_H1 ;  /* 0x3000002bff267230 */ /* 0x000fe20000004100 */
[----:B------:R-:W-:Y:S01]  /*7b20*/  MOV R93, UR55 ;  /* 0x00000037005d7c02 */ /* 0x000fe20008000f00 */
[----:B------:R-:W-:Y:S01]  /*7b30*/  HADD2.F32 R37, -RZ, R51.H0_H0 ;  /* 0x20000033ff257230 */ /* 0x000fe20000004100 */
[----:B------:R-:W-:Y:S03]  /*7b40*/  BSSY.RECONVERGENT B0, `(.L_x_111) ;  /* 0x000004b000007945 */ /* 0x000fe60003800200 */
[----:B------:R-:W2:Y:S04]  /*7b50*/  LDTM.16dp256bit.x4 R4, tmem[UR4+0x20] ;  /* 0x00002004000479ee */ /* 0x000ea80008120000 */
[----:B------:R-:W-:Y:S04]  /*7b60*/  @P0 LEA R93, R93, UR51, 0x3 ;  /* 0x000000335d5d0c11 */ /* 0x000fe8000f8e18ff */
[----:B------:R-:W-:Y:S01]  /*7b70*/  @P0 IADD3 R93, PT, PT, R93, 0xa0, RZ ;  /* 0x000000a05d5d0810 */ /* 0x000fe20007ffe0ff */
[C---:B--2---:R-:W-:Y:S01]  /*7b80*/  FMUL R0, R33.reuse, R4 ;  /* 0x0000000421007220 */ /* 0x044fe20000400000 */
[C---:B------:R-:W-:Y:S01]  /*7b90*/  FMUL R2, R33.reuse, R5 ;  /* 0x0000000521027220 */ /* 0x040fe20000400000 */
[C---:B------:R-:W-:Y:S01]  /*7ba0*/  FMUL R3, R33.reuse, R6 ;  /* 0x0000000621037220 */ /* 0x040fe20000400000 */
[----:B------:R-:W-:Y:S01]  /*7bb0*/  FMUL R7, R33, R7 ;  /* 0x0000000721077220 */ /* 0x000fe20000400000 */
[C---:B------:R-:W-:Y:S01]  /*7bc0*/  FFMA R0, R35.reuse, R20, R0 ;  /* 0x0000001423007223 */ /* 0x040fe20000000000 */
[----:B------:R-:W-:Y:S02]  /*7bd0*/  HADD2.F32 R20, -RZ, R41.H0_H0 ;  /* 0x20000029ff147230 */ /* 0x000fe40000004100 */
[----:B------:R-:W-:Y:S01]  /*7be0*/  FFMA R2, R35, R21, R2 ;  /* 0x0000001523027223 */ /* 0x000fe20000000002 */
[C---:B------:R-:W-:Y:S01]  /*7bf0*/  FMUL R4, R33.reuse, R8 ;  /* 0x0000000821047220 */ /* 0x040fe20000400000 */
[----:B------:R-:W-:Y:S01]  /*7c00*/  FMUL R5, R33, R9 ;  /* 0x0000000921057220 */ /* 0x000fe20000400000 */
[----:B------:R-:W-:Y:S02]  /*7c10*/  HADD2.F32 R21, -RZ, R43.H0_H0 ;  /* 0x2000002bff157230 */ /* 0x000fe40000004100 */
[C---:B------:R-:W-:Y:S01]  /*7c20*/  FFMA R3, R35.reuse, R20, R3 ;  /* 0x0000001423037223 */ /* 0x040fe20000000003 */
[----:B------:R-:W-:Y:S01]  /*7c30*/  F2FP.F16.F32.PACK_AB R44, R2, R0 ;  /* 0x00000000022c723e */ /* 0x000fe200000000ff */
[----:B------:R-:W-:Y:S01]  /*7c40*/  FFMA R7, R35, R36, R7 ;  /* 0x0000002423077223 */ /* 0x000fe20000000007 */
[--C-:B------:R-:W-:Y:S02]  /*7c50*/  HADD2.F32 R20, -RZ, R42.reuse.H0_H0 ;  /* 0x2000002aff147230 */ /* 0x100fe40000004100 */
[C---:B------:R-:W-:Y:S01]  /*7c60*/  FMUL R6, R33.reuse, R10 ;  /* 0x0000000a21067220 */ /* 0x040fe20000400000 */
[----:B------:R-:W-:Y:S02]  /*7c70*/  HADD2.F32 R36, -RZ, R42.H1_H1 ;  /* 0x3000002aff247230 */ /* 0x000fe40000004100 */
[----:B------:R-:W-:Y:S01]  /*7c80*/  FMUL R11, R33, R11 ;  /* 0x0000000b210b7220 */ /* 0x000fe20000400000 */
[----:B------:R-:W-:Y:S01]  /*7c90*/  F2FP.F16.F32.PACK_AB R45, R7, R3 ;  /* 0x00000003072d723e */ /* 0x000fe200000000ff */
[C---:B------:R-:W-:Y:S01]  /*7ca0*/  FFMA R4, R35.reuse, R20, R4 ;  /* 0x0000001423047223 */ /* 0x040fe20000000004 */
[--C-:B------:R-:W-:Y:S02]  /*7cb0*/  HADD2.F32 R20, -RZ, R48.reuse.H0_H0 ;  /* 0x20000030ff147230 */ /* 0x100fe40000004100 */
[C---:B------:R-:W-:Y:S01]  /*7cc0*/  FFMA R5, R35.reuse, R36, R5 ;  /* 0x0000002423057223 */ /* 0x040fe20000000005 */
[----:B------:R-:W-:Y:S01]  /*7cd0*/  FFMA R6, R35, R21, R6 ;  /* 0x0000001523067223 */ /* 0x000fe20000000006 */
[C---:B------:R-:W-:Y:S01]  /*7ce0*/  FMUL R8, R33.reuse, R12 ;  /* 0x0000000c21087220 */ /* 0x040fe20000400000 */
[----:B------:R-:W-:Y:S02]  /*7cf0*/  HADD2.F32 R36, -RZ, R48.H1_H1 ;  /* 0x30000030ff247230 */ /* 0x000fe40000004100 */
[C---:B------:R-:W-:Y:S01]  /*7d00*/  FMUL R9, R33.reuse, R13 ;  /* 0x0000000d21097220 */ /* 0x040fe20000400000 */
[--C-:B------:R-:W-:Y:S02]  /*7d10*/  HADD2.F32 R21, -RZ, R49.reuse.H0_H0 ;  /* 0x20000031ff157230 */ /* 0x100fe40000004100 */
[----:B------:R-:W-:Y:S01]  /*7d20*/  FMUL R10, R33, R14 ;  /* 0x0000000e210a7220 */ /* 0x000fe20000400000 */
[C---:B------:R-:W-:Y:S01]  /*7d30*/  FFMA R11, R35.reuse, R38, R11 ;  /* 0x00000026230b7223 */ /* 0x040fe2000000000b */
[C---:B------:R-:W-:Y:S01]  /*7d40*/  FFMA R8, R35.reuse, R20, R8 ;  /* 0x0000001423087223 */ /* 0x040fe20000000008 */
[C---:B------:R-:W-:Y:S01]  /*7d50*/  FFMA R9, R35.reuse, R36, R9 ;  /* 0x0000002423097223 */ /* 0x040fe20000000009 */
[----:B------:R-:W-:Y:S01]  /*7d60*/  FFMA R10, R35, R21, R10 ;  /* 0x00000015230a7223 */ /* 0x000fe2000000000a */
[----:B------:R-:W-:Y:S02]  /*7d70*/  HADD2.F32 R20, -RZ, R49.H1_H1 ;  /* 0x30000031ff147230 */ /* 0x000fe40000004100 */
[C---:B------:R-:W-:Y:S01]  /*7d80*/  FMUL R15, R33.reuse, R15 ;  /* 0x0000000f210f7220 */ /* 0x040fe20000400000 */
[--C-:B------:R-:W-:Y:S02]  /*7d90*/  HADD2.F32 R21, -RZ, R50.reuse.H0_H0 ;  /* 0x20000032ff157230 */ /* 0x100fe40000004100 */
[C---:B------:R-:W-:Y:S01]  /*7da0*/  FMUL R12, R33.reuse, R16 ;  /* 0x00000010210c7220 */ /* 0x040fe20000400000 */
[----:B------:R-:W-:Y:S02]  /*7db0*/  HADD2.F32 R36, -RZ, R50.H1_H1 ;  /* 0x30000032ff247230 */ /* 0x000fe40000004100 */
[C---:B------:R-:W-:Y:S01]  /*7dc0*/  FMUL R13, R33.reuse, R17 ;  /* 0x00000011210d7220 */ /* 0x040fe20000400000 */
        /* <DEDUP_REMOVED lines=14> */
[----:B------:R-:W-:Y:S02]  /*7eb0*/  F2FP.F16.F32.PACK_AB R91, R19, R14 ;  /* 0x0000000e135b723e */ /* 0x000fe400000000ff */
[----:B------:R-:W-:Y:S02]  /*7ec0*/  LEA R16, R39, UR51, 0x3 ;  /* 0x0000003327107c11 */ /* 0x000fe4000f8e18ff */
[----:B------:R-:W-:Y:S01]  /*7ed0*/  @P0 SHF.L.U32 R17, R72, 0x1f, RZ ;  /* 0x0000001f48110819 */ /* 0x000fe200000006ff */
[----:B------:R2:W-:Y:S01]  /*7ee0*/  STSM.16.M88.4 [R82+0x1200], R88 ;  /* 0x0012005852007844 */ /* 0x0005e20000000200 */
[----:B-1----:R-:W-:Y:S01]  /*7ef0*/  @P0 PRMT R93, R92, 0x654, R93 ;  /* 0x000006545c5d0816 */ /* 0x002fe2000000005d */
[----:B------:R-:W-:Y:S01]  /*7f00*/  @!PT LDS RZ, [RZ] ;  /* 0x00000000fffff984 */ /* 0x000fe20000000800 */
[----:B------:R-:W-:Y:S01]  /*7f10*/  @!PT LDS RZ, [RZ] ;  /* 0x00000000fffff984 */ /* 0x000fe20000000800 */
[----:B------:R-:W-:Y:S01]  /*7f20*/  @!PT LDS RZ, [RZ] ;  /* 0x00000000fffff984 */ /* 0x000fe20000000800 */
[----:B------:R-:W-:Y:S01]  /*7f30*/  @!PT LDS RZ, [RZ] ;  /* 0x00000000fffff984 */ /* 0x000fe20000000800 */
[----:B------:R1:W-:Y:S06]  /*7f40*/  MEMBAR.ALL.CTA ;  /* 0x0000000000007992 */ /* 0x0003ec0000008000 */
[----:B-1----:R-:W1:Y:S02]  /*7f50*/  FENCE.VIEW.ASYNC.S ;  /* 0x00000000000073c6 */ /* 0x002e640000000000 */
[----:B-1----:R-:W-:Y:S06]  /*7f60*/  BAR.SYNC.DEFER_BLOCKING 0x1, 0x80 ;  /* 0x0042000000007b1d */ /* 0x002fec0000010000 */
[----:B------:R-:W-:Y:S05]  /*7f70*/  @P1 BRA `(.L_x_112) ;  /* 0x00000000001c1947 */ /* 0x000fea0003800000 */
[----:B------:R-:W-:Y:S02]  /*7f80*/  UIADD3 UR4, UP0, UPT, UR56, 0x780, URZ ;  /* 0x0000078038047890 */ /* 0x000fe4000ff1e0ff */
[----:B------:R-:W-:Y:S02]  /*7f90*/  UIADD3 UR40, UPT, UPT, UR51, 0x1200, URZ ;  /* 0x0000120033287890 */ /* 0x000fe4000fffe0ff */
[----:B------:R-:W-:Y:S02]  /*7fa0*/  UIADD3 UR41, UPT, UPT, UR52, 0x20, URZ ;  /* 0x0000002034297890 */ /* 0x000fe4000fffe0ff */
[----:B------:R-:W-:Y:S09]  /*7fb0*/  UIADD3.X UR5, UPT, UPT, URZ, UR57, URZ, UP0, !UPT ;  /* 0x00000039ff057290 */ /* 0x000ff200087fe4ff */
[----:B------:R1:W-:Y:S01]  /*7fc0*/  UTMASTG.5D [UR40], [UR4] ;  /* 0x00000028040073b5 */ /* 0x0003e20008020000 */
[----:B------:R0:W-:Y:S01]  /*7fd0*/  UTMACMDFLUSH ;  /* 0x00000000000079b7 */ /* 0x0001e20000000000 */
[----:B-1----:R-:W-:Y:S04]  /*7fe0*/  DEPBAR.LE SB0, 0x1 ;  /* 0x000080400000791a */ /* 0x002fe80000000000 */
.L_x_112:
[----:B------:R-:W-:Y:S05]  /*7ff0*/  BSYNC.RECONVERGENT B0 ;  /* 0x0000000000007941 */ /* 0x000fea0003800200 */
.L_x_111:
[----:B------:R-:W-:Y:S01]  /*8000*/  BAR.SYNC.DEFER_BLOCKING 0x1, 0x80 ;  /* 0x0042000000007b1d */ /* 0x000fe20000010000 */
[----:B------:R-:W-:Y:S04]  /*8010*/  UIADD3 UR48, UPT, UPT, UR55, 0x1, URZ ;  /* 0x0000000137307890 */ /* 0x000fe8000fffe0ff */
[----:B------:R-:W-:Y:S04]  /*8020*/  UISETP.NE.AND UP0, UPT, UR48, 0x4, UPT ;  /* 0x000000043000788c */ /* 0x000fe8000bf05270 */
[----:B------:R-:W-:Y:S01]  /*8030*/  USEL UR48, UR48, URZ, UP0 ;  /* 0x000000ff30307287 */ /* 0x000fe20008000000 */
[----:B------:R1:W-:Y:S01]  /*8040*/  @P0 SYNCS.ARRIVE.TRANS64.RED.A1T0 RZ, [R93+URZ], RZ ;  /* 0x000000ff5dff09a7 */ /* 0x0003e200081004ff */
[----:B------:R-:W-:Y:S01]  /*8050*/  BSSY B1, `(.L_x_113) ;  /* 0x0000013000017945 */ /* 0x000fe20003800000 */
[----:B------:R-:W4:Y:S02]  /*8060*/  @P0 SYNCS.PHASECHK.TRANS64.TRYWAIT P1, [R16+URZ+0x80], R17 ;  /* 0x00008011100005a7 */ /* 0x000f2400080211ff */
[----:B----4-:R-:W-:Y:S01]  /*8070*/  @P0 SEL R85, RZ, 0x1, !P1 ;  /* 0x00000001ff550807 */ /* 0x010fe20004800000 */
[----:B-1----:R-:W-:Y:S06]  /*8080*/  @!P0 BRA `(.L_x_114) ;  /* 0x00000000003c8947 */ /* 0x002fec0003800000 */
[----:B------:R-:W-:Y:S01]  /*8090*/  ISETP.NE.U32.AND P0, PT, R87, 0x1, PT ;  /* 0x000000015700780c */ /* 0x000fe20003f05070 */
[----:B------:R-:W-:Y:S01]  /*80a0*/  BSSY B0, `(.L_x_115) ;  /* 0x0000008000007945 */ /* 0x000fe20003800000 */
[----:B------:R-:W-:Y:S11]  /*80b0*/  ISETP.NE.AND P1, PT, R85, RZ, PT ;  /* 0x000000ff5500720c */ /* 0x000ff60003f25270 */
[----:B------:R-:W-:Y:S04]  /*80c0*/  @P0 IMAD R0, R39, 0x1000, R86 ;  /* 0x0000100027000824 */ /* 0x000fe800078e0256 */
[----:B------:R-:W-:Y:S01]  /*80d0*/  @P0 VIADD R3, R0, UR51 ;  /* 0x0000003300030c36 */ /* 0x000fe20008000000 */
[----:B------:R-:W-:Y:S06]  /*80e0*/  @P1 BRA `(.L_x_116) ;  /* 0x00000000000c1947 */ /* 0x000fec0003800000 */
[----:B------:R-:W-:Y:S04]  /*80f0*/  SHF.L.U32 R5, R72, 0x1f, RZ ;  /* 0x0000001f48057819 */ /* 0x000fe800000006ff */
[----:B------:R-:W1:Y:S02]  /*8100*/  SYNCS.PHASECHK.TRANS64.TRYWAIT P1, [R16+URZ+0x80], R5 ;  /* 0x00008005100075a7 */ /* 0x000e6400080211ff */
[----:B-1----:R-:W-:Y:S05]  /*8110*/  @!P1 BRA `(.L_x_117) ;  /* 0x0000001c00649947 */ /* 0x002fea0003800000 */
.L_x_116:
[----:B------:R-:W-:Y:S05]  /*8120*/  BSYNC B0 ;  /* 0x0000000000007941 */ /* 0x000fea0003800000 */
.L_x_115:
[----:B------:R-:W-:Y:S01]  /*8130*/  @P0 IADD3 R3, PT, PT, R78, R3, RZ ;  /* 0x000000034e030210 */ /* 0x000fe20007ffe0ff */
[----:B------:R-:W-:Y:S05]  /*8140*/  @P0 WARPSYNC.ALL ;  /* 0x0000000000000948 */ /* 0x000fea0003800000 */
[----:B------:R4:W1:Y:S01]  /*8150*/  @P0 LDSM.16.M88.4 R40, [R0+UR51+0x200] ;  /* 0x000200330028083b */ /* 0x0008620008000200 */
[----:B------:R-:W-:Y:S03]  /*8160*/  IADD3 R39, PT, PT, R39, 0x1, RZ ;  /* 0x0000000127277810 */ /* 0x000fe60007ffe0ff */
[----:B------:R4:W1:Y:S04]  /*8170*/  @P0 LDSM.16.M88.4 R48, [R3+0x200] ;  /* 0x000200000330083b */ /* 0x0008680000000200 */
.L_x_114:
[----:B------:R-:W-:Y:S05]  /*8180*/  BSYNC B1 ;  /* 0x0000000000017941 */ /* 0x000fea0003800000 */
.L_x_113:
[----:B----4-:R-:W-:Y:S05]  /*8190*/  VIADD R0, R34, 0x40 ;  /* 0x0000004022007836 */ /* 0x010fea0000000000 */
[----:B------:R-:W-:Y:S04]  /*81a0*/  SHF.R.U32.HI R0, RZ, 0x15, R0 ;  /* 0x00000015ff007819 */ /* 0x000fe80000011600 */
[----:B------:R-:W-:Y:S11]  /*81b0*/  LOP3.LUT P0, RZ, R0, 0x3, R75, 0x48, !PT ;  /* 0x0000000300ff7812 */ /* 0x000ff6000780484b */
[----:B------:R-:W-:Y:S02]  /*81c0*/  @!UPT UIADD3 URZ, UPT, UPT, URZ, URZ, URZ ;  /* 0x000000fffffff290 */ /* 0x000fe4000fffe0ff */
[----:B------:R-:W-:Y:S05]  /*81d0*/  @!P0 BRA `(.L_x_118) ;  /* 0x0000000000408947 */ /* 0x000fea0003800000 */
[----:B------:R-:W1:Y:S01]  /*81e0*/  LDCU.64 UR8, c[0x4][0x70] ;  /* 0x01000e00ff0877ac */ /* 0x000e620008000a00 */
[----:B------:R-:W-:Y:S01]  /*81f0*/  MOV R3, 0x0 ;  /* 0x0000000000037802 */ /* 0x000fe20000000f00 */
[----:B------:R-:W-:Y:S02]  /*8200*/  HFMA2 R12, -RZ, RZ, 0, 5.9604644775390625e-08 ;  /* 0x00000001ff0c7431 */ /* 0x000fe400000001ff */
[----:B------:R-:W-:Y:S02]  /*8210*/  IMAD.MOV.U32 R8, RZ, RZ, 0x192 ;  /* 0x00000192ff087424 */ /* 0x000fe400078e00ff */
[----:B------:R-:W-:Y:S01]  /*8220*/  IMAD.MOV.U32 R13, RZ, RZ, RZ ;  /* 0x000000ffff0d7224 */ /* 0x000fe200078e00ff */
[----:B------:R-:W4:Y:S01]  /*8230*/  LDCU.64 UR6, c[0x4][0x78] ;  /* 0x01000f00ff0677ac */ /* 0x000f220008000a00 */
[----:B------:R-:W2:Y:S01]  /*8240*/  LDC.64 R2, c[0x4][R3] ;  /* 0x0100000003027b82 */ /* 0x000ea20000000a00 */
[----:B------:R-:W5:Y:S01]  /*8250*/  LDCU.64 UR4, c[0x4][0x10] ;  /* 0x01000200ff0477ac */ /* 0x000f620008000a00 */
[----:B-1----:R-:W-:Y:S01]  /*8260*/  MOV R5, UR9 ;  /* 0x0000000900057c02 */ /* 0x002fe20008000f00 */
[----:B------:R-:W-:Y:S01]  /*8270*/  IMAD.U32 R4, RZ, RZ, UR8 ;  /* 0x00000008ff047e24 */ /* 0x000fe2000f8e00ff */
[----:B----4-:R-:W-:Y:S01]  /*8280*/  MOV R7, UR7 ;  /* 0x0000000700077c02 */ /* 0x010fe20008000f00 */
[----:B------:R-:W-:Y:S01]  /*8290*/  IMAD.U32 R6, RZ, RZ, UR6 ;  /* 0x00000006ff067e24 */ /* 0x000fe2000f8e00ff */
[----:B-----5:R-:W-:Y:S01]  /*82a0*/  MOV R11, UR5 ;  /* 0x00000005000b7c02 */ /* 0x020fe20008000f00 */
[----:B------:R-:W-:Y:S02]  /*82b0*/  IMAD.U32 R10, RZ, RZ, UR4 ;  /* 0x00000004ff0a7e24 */ /* 0x000fe4000f8e00ff */
[----:B------:R-:W-:Y:S07]  /*82c0*/  LEPC R20, `(.L_x_118) ;  /* 0x000000001014794e */ /* 0x000fee0000000000 */
[----:B--23--:R-:W-:Y:S05]  /*82d0*/  CALL.ABS.NOINC R2 ;  /* 0x0000000002007343 */ /* 0x00cfea0003c00000 */
.L_x_118:
[----:B------:R-:W-:Y:S01]  /*82e0*/  ISETP.NE.AND P6, PT, R81, RZ, PT ;  /* 0x000000ff5100720c */ /* 0x000fe20003fc5270 */
[----:B------:R-:W-:Y:S05]  /*82f0*/  WARPSYNC.ALL ;  /* 0x0000000000007948 */ /* 0x000fea0003800000 */
[----:B------:R-:W-:Y:S01]  /*8300*/  R2UR UR4, R34 ;  /* 0x00000000220472ca */ /* 0x000fe200000e0000 */
[--C-:B-1----:R-:W-:Y:S01]  /*8310*/  HADD2.F32 R20, -RZ, R40.reuse.H0_H0 ;  /* 0x20000028ff147230 */ /* 0x102fe20000004100 */
[----:B------:R-:W-:Y:S01]  /*8320*/  ISETP.NE.U32.OR P0, PT, R80, 0x1, !P6 ;  /* 0x000000015000780c */ /* 0x000fe20007705470 */
[----:B------:R-:W-:Y:S01]  /*8330*/  HADD2.F32 R21, -RZ, R40.H1_H1 ;  /* 0x30000028ff157230 */ /* 0x000fe20000004100 */
[----:B------:R-:W-:Y:S01]  /*8340*/  ISETP.NE.AND P1, PT, R74, RZ, PT ;  /* 0x000000ff4a00720c */ /* 0x000fe20003f25270 */
[----:B------:R-:W-:Y:S01]  /*8350*/  HADD2.F32 R36, -RZ, R41.H1_H1 ;  /* 0x30000029ff247230 */ /* 0x000fe20000004100 */
[----:B------:R-:W-:Y:S01]  /*8360*/  MOV R93, UR48 ;  /* 0x00000030005d7c02 */ /* 0x000fe20008000f00 */
[----:B------:R-:W-:Y:S01]  /*8370*/  HADD2.F32 R37, -RZ, R43.H0_H0 ;  /* 0x2000002bff257230 */ /* 0x000fe20000004100 */
[----:B------:R-:W-:Y:S01]  /*8380*/  BSSY.RECONVERGENT B0, `(.L_x_119) ;  /* 0x000004c000007945 */ /* 0x000fe20003800200 */
[----:B------:R-:W-:Y:S04]  /*8390*/  HADD2.F32 R38, -RZ, R51.H1_H1 ;  /* 0x30000033ff267230 */ /* 0x000fe80000004100 */
[----:B------:R-:W1:Y:S02]  /*83a0*/  LDTM.16dp256bit.x4 R4, tmem[UR4+0x40] ;  /* 0x00004004000479ee */ /* 0x000e640008120000 */
[----:B------:R-:W-:Y:S04]  /*83b0*/  @P0 LEA R93, R93, UR51, 0x3 ;  /* 0x000000335d5d0c11 */ /* 0x000fe8000f8e18ff */
[----:B------:R-:W-:Y:S04]  /*83c0*/  @P0 IADD3 R93, PT, PT, R93, 0xa0, RZ ;  /* 0x000000a05d5d0810 */ /* 0x000fe80007ffe0ff */
[----:B------:R-:W-:Y:S01]  /*83d0*/  @P0 PRMT R93, R92, 0x654, R93 ;  /* 0x000006545c5d0816 */ /* 0x000fe2000000005d */
[C---:B-1----:R-:W-:Y:S01]  /*83e0*/  FMUL R0, R33.reuse, R4 ;  /* 0x0000000421007220 */ /* 0x042fe20000400000 */
[C---:B------:R-:W-:Y:S01]  /*83f0*/  FMUL R2, R33.reuse, R5 ;  /* 0x0000000521027220 */ /* 0x040fe20000400000 */
[C---:B------:R-:W-:Y:S01]  /*8400*/  FMUL R3, R33.reuse, R6 ;  /* 0x0000000621037220 */ /* 0x040fe20000400000 */
[----:B------:R-:W-:Y:S01]  /*8410*/  FMUL R7, R33, R7 ;  /* 0x0000000721077220 */ /* 0x000fe20000400000 */
[C---:B------:R-:W-:Y:S01]  /*8420*/  FFMA R0, R35.reuse, R20, R0 ;  /* 0x0000001423007223 */ /* 0x040fe20000000000 */
[----:B------:R-:W-:Y:S02]  /*8430*/  HADD2.F32 R20, -RZ, R41.H0_H0 ;  /* 0x20000029ff147230 */ /* 0x000fe40000004100 */
[----:B------:R-:W-:Y:S01]  /*8440*/  FFMA R2, R35, R21, R2 ;  /* 0x0000001523027223 */ /* 0x000fe20000000002 */
[--C-:B------:R-:W-:Y:S02]  /*8450*/  HADD2.F32 R21, -RZ, R42.reuse.H0_H0 ;  /* 0x2000002aff157230 */ /* 0x100fe40000004100 */
[C---:B------:R-:W-:Y:S01]  /*8460*/  FMUL R4, R33.reuse, R8 ;  /* 0x0000000821047220 */ /* 0x040fe20000400000 */
[----:B------:R-:W-:Y:S01]  /*8470*/  FMUL R5, R33, R9 ;  /* 0x0000000921057220 */ /* 0x000fe20000400000 */
[C---:B------:R-:W-:Y:S01]  /*8480*/  FFMA R3, R35.reuse, R20, R3 ;  /* 0x0000001423037223 */ /* 0x040fe20000000003 */
[----:B------:R-:W-:Y:S01]  /*8490*/  HADD2.F32 R20, -RZ, R42.H1_H1 ;  /* 0x3000002aff147230 */ /* 0x000fe20000004100 */
[----:B--2---:R-:W-:Y:S01]  /*84a0*/  F2FP.F16.F32.PACK_AB R44, R2, R0 ;  /* 0x00000000022c723e */ /* 0x004fe200000000ff */
[C---:B------:R-:W-:Y:S01]  /*84b0*/  FFMA R7, R35.reuse, R36, R7 ;  /* 0x0000002423077223 */ /* 0x040fe20000000007 */
[----:B------:R-:W-:Y:S01]  /*84c0*/  FFMA R4, R35, R21, R4 ;  /* 0x0000001523047223 */ /* 0x000fe20000000004 */
[----:B------:R-:W-:Y:S01]  /*84d0*/  FMUL R6, R33, R10 ;  /* 0x0000000a21067220 */ /* 0x000fe20000400000 */
[----:B------:R-:W-:Y:S02]  /*84e0*/  HADD2.F32 R36, -RZ, R43.H1_H1 ;  /* 0x3000002bff247230 */ /* 0x000fe40000004100 */
[----:B------:R-:W-:Y:S01]  /*84f0*/  FFMA R5, R35, R20, R5 ;  /* 0x0000001423057223 */ /* 0x000fe20000000005 */
[----:B------:R-:W-:Y:S01]  /*8500*/  FMUL R11, R33, R11 ;  /* 0x0000000b210b7220 */ /* 0x000fe20000400000 */
[----:B------:R-:W-:Y:S01]  /*8510*/  FFMA R6, R35, R37, R6 ;  /* 0x0000002523067223 */ /* 0x000fe20000000006 */
[--C-:B------:R-:W-:Y:S02]  /*8520*/  HADD2.F32 R20, -RZ, R48.reuse.H0_H0 ;  /* 0x20000030ff147230 */ /* 0x100fe40000004100 */
[----:B------:R-:W-:Y:S01]  /*8530*/  FMUL R8, R33, R12 ;  /* 0x0000000c21087220 */ /* 0x000fe20000400000 */
[----:B------:R-:W-:Y:S01]  /*8540*/  FFMA R11, R35, R36, R11 ;  /* 0x00000024230b7223 */ /* 0x000fe2000000000b */
[----:B------:R-:W-:Y:S02]  /*8550*/  HADD2.F32 R36, -RZ, R48.H1_H1 ;  /* 0x30000030ff247230 */ /* 0x000fe40000004100 */
[C---:B------:R-:W-:Y:S01]  /*8560*/  FMUL R9, R33.reuse, R13 ;  /* 0x0000000d21097220 */ /* 0x040fe20000400000 */
[--C-:B------:R-:W-:Y:S02]  /*8570*/  HADD2.F32 R21, -RZ, R49.reuse.H0_H0 ;  /* 0x20000031ff157230 */ /* 0x100fe40000004100 */
[----:B------:R-:W-:Y:S01]  /*8580*/  FMUL R10, R33, R14 ;  /* 0x0000000e210a7220 */ /* 0x000fe20000400000 */
[C---:B------:R-:W-:Y:S01]  /*8590*/  FFMA R8, R35.reuse, R20, R8 ;  /* 0x0000001423087223 */ /* 0x040fe20000000008 */
[C---:B------:R-:W-:Y:S01]  /*85a0*/  FFMA R9, R35.reuse, R36, R9 ;  /* 0x0000002423097223 */ /* 0x040fe20000000009 */
[----:B------:R-:W-:Y:S02]  /*85b0*/  HADD2.F32 R20, -RZ, R49.H1_H1 ;  /* 0x30000031ff147230 */ /* 0x000fe40000004100 */
[----:B------:R-:W-:Y:S01]  /*85c0*/  FFMA R10, R35, R21, R10 ;  /* 0x00000015230a7223 */ /* 0x000fe2000000000a */
[C---:B------:R-:W-:Y:S01]  /*85d0*/  FMUL R15, R33.reuse, R15 ;  /* 0x0000000f210f7220 */ /* 0x040fe20000400000 */
[--C-:B------:R-:W-:Y:S02]  /*85e0*/  HADD2.F32 R21, -RZ, R50.reuse.H0_H0 ;  /* 0x20000032ff157230 */ /* 0x100fe40000004100 */
[C---:B------:R-:W-:Y:S01]  /*85f0*/  FMUL R12, R33.reuse, R16 ;  /* 0x00000010210c7220 */ /* 0x040fe20000400000 */
[----:B------:R-:W-:Y:S02]  /*8600*/  HADD2.F32 R36, -RZ, R50.H1_H1 ;  /* 0x30000032ff247230 */ /* 0x000fe40000004100 */
[C---:B------:R-:W-:Y:S01]  /*8610*/  FMUL R13, R33.reuse, R17 ;  /* 0x00000011210d7220 */ /* 0x040fe20000400000 */
[----:B------:R-:W-:Y:S02]  /*8620*/  HADD2.F32 R37, -RZ, R51.H0_H0 ;  /* 0x20000033ff257230 */ /* 0x000fe40000004100 */
[----:B------:R-:W-:Y:S01]  /*8630*/  FMUL R14, R33, R18 ;  /* 0x00000012210e7220 */ /* 0x000fe20000400000 */
        /* <DEDUP_REMOVED lines=25> */
[----:B------:R-:W-:Y:S02]  /*87d0*/  UIADD3 UR4, UP0, UPT, UR56, 0x780, URZ ;  /* 0x0000078038047890 */ /* 0x000fe4000ff1e0ff */
[----:B------:R-:W-:Y:S02]  /*87e0*/  UIADD3 UR40, UPT, UPT, UR51, 0x2200, URZ ;  /* 0x0000220033287890 */ /* 0x000fe4000fffe0ff */
[----:B------:R-:W-:Y:S02]  /*87f0*/  UIADD3 UR41, UPT, UPT, UR52, 0x40, URZ ;  /* 0x0000004034297890 */ /* 0x000fe4000fffe0ff */
[----:B------:R-:W-:Y:S09]  /*8800*/  UIADD3.X UR5, UPT, UPT, URZ, UR57, URZ, UP0, !UPT ;  /* 0x00000039ff057290 */ /* 0x000ff200087fe4ff */
[----:B------:R2:W-:Y:S01]  /*8810*/  UTMASTG.5D [UR40], [UR4] ;  /* 0x00000028040073b5 */ /* 0x0005e20008020000 */
[----:B------:R0:W-:Y:S01]  /*8820*/  UTMACMDFLUSH ;  /* 0x00000000000079b7 */ /* 0x0001e20000000000 */
[----:B--2---:R-:W-:Y:S04]  /*8830*/  DEPBAR.LE SB0, 0x1 ;  /* 0x000080400000791a */ /* 0x004fe80000000000 */
.L_x_120:
[----:B------:R-:W-:Y:S05]  /*8840*/  BSYNC.RECONVERGENT B0 ;  /* 0x0000000000007941 */ /* 0x000fea0003800200 */
.L_x_119:
        /* <DEDUP_REMOVED lines=8> */
[----:B--2---:R-:W-:Y:S06]  /*88d0*/  @!P0 BRA `(.L_x_122) ;  /* 0x0000000000388947 */ /* 0x004fec0003800000 */
[----:B------:R-:W-:Y:S01]  /*88e0*/  ISETP.NE.U32.AND P0, PT, R87, 0x1, PT ;  /* 0x000000015700780c */ /* 0x000fe20003f05070 */
[----:B------:R-:W-:Y:S01]  /*88f0*/  BSSY B0, `(.L_x_123) ;  /* 0x0000008000007945 */ /* 0x000fe20003800000 */
[----:B------:R-:W-:Y:S11]  /*8900*/  ISETP.NE.AND P1, PT, R85, RZ, PT ;  /* 0x000000ff5500720c */ /* 0x000ff60003f25270 */
[----:B------:R-:W-:Y:S04]  /*8910*/  @P0 IMAD R39, R39, 0x1000, R86 ;  /* 0x0000100027270824 */ /* 0x000fe800078e0256 */
[----:B------:R-:W-:Y:S01]  /*8920*/  @P0 VIADD R3, R39, UR51 ;  /* 0x0000003327030c36 */ /* 0x000fe20008000000 */
[----:B------:R-:W-:Y:S06]  /*8930*/  @P1 BRA `(.L_x_124) ;  /* 0x00000000000c1947 */ /* 0x000fec0003800000 */
[----:B------:R-:W-:Y:S04]  /*8940*/  SHF.L.U32 R0, R72, 0x1f, RZ ;  /* 0x0000001f48007819 */ /* 0x000fe800000006ff */
[----:B------:R-:W2:Y:S02]  /*8950*/  SYNCS.PHASECHK.TRANS64.TRYWAIT P1, [R17+URZ+0x80], R0 ;  /* 0x00008000110075a7 */ /* 0x000ea400080211ff */
[----:B--2---:R-:W-:Y:S05]  /*8960*/  @!P1 BRA `(.L_x_125) ;  /* 0x0000001400649947 */ /* 0x004fea0003800000 */
.L_x_124:
[----:B------:R-:W-:Y:S05]  /*8970*/  BSYNC B0 ;  /* 0x0000000000007941 */ /* 0x000fea0003800000 */
.L_x_123:
[----:B------:R-:W-:Y:S01]  /*8980*/  @P0 IADD3 R3, PT, PT, R78, R3, RZ ;  /* 0x000000034e030210 */ /* 0x000fe20007ffe0ff */
[----:B------:R-:W-:Y:S05]  /*8990*/  @P0 WARPSYNC.ALL ;  /* 0x0000000000000948 */ /* 0x000fea0003800000 */
[----:B------:R4:W1:Y:S04]  /*89a0*/  @P0 LDSM.16.M88.4 R40, [R39+UR51+0x200] ;  /* 0x000200332728083b */ /* 0x0008680008000200 */
[----:B------:R4:W1:Y:S02]  /*89b0*/  @P0 LDSM.16.M88.4 R48, [R3+0x200] ;  /* 0x000200000330083b */ /* 0x0008640000000200 */
.L_x_122:
[----:B------:R-:W-:Y:S05]  /*89c0*/  BSYNC B1 ;  /* 0x0000000000017941 */ /* 0x000fea0003800000 */
.L_x_121:
[----:B--2---:R-:W-:Y:S05]  /*89d0*/  VIADD R0, R34, 0x60 ;  /* 0x0000006022007836 */ /* 0x004fea0000000000 */
[----:B------:R-:W-:Y:S04]  /*89e0*/  SHF.R.U32.HI R0, RZ, 0x15, R0 ;  /* 0x00000015ff007819 */ /* 0x000fe80000011600 */
[----:B------:R-:W-:Y:S11]  /*89f0*/  LOP3.LUT P0, RZ, R0, 0x3, R75, 0x48, !PT ;  /* 0x0000000300ff7812 */ /* 0x000ff6000780484b */
[----:B------:R-:W-:Y:S02]  /*8a00*/  @!UPT UIADD3 URZ, UPT, UPT, URZ, URZ, URZ ;  /* 0x000000fffffff290 */ /* 0x000fe4000fffe0ff */
[----:B------:R-:W-:Y:S05]  /*8a10*/  @!P0 BRA `(.L_x_126) ;  /* 0x0000000000408947 */ /* 0x000fea0003800000 */
[----:B------:R-:W2:Y:S01]  /*8a20*/  LDCU.64 UR8, c[0x4][0x70] ;  /* 0x01000e00ff0877ac */ /* 0x000ea20008000a00 */
[----:B----4-:R-:W-:Y:S01]  /*8a30*/  MOV R3, 0x0 ;  /* 0x0000000000037802 */ /* 0x010fe20000000f00 */
        /* <DEDUP_REMOVED lines=14> */
.L_x_126:
[----:B------:R-:W-:Y:S01]  /*8b20*/  ISETP.NE.AND P0, PT, R74, RZ, PT ;  /* 0x000000ff4a00720c */ /* 0x000fe20003f05270 */
[----:B------:R-:W-:Y:S05]  /*8b30*/  WARPSYNC.ALL ;  /* 0x0000000000007948 */ /* 0x000fea0003800000 */
[----:B------:R-:W-:Y:S01]  /*8b40*/  R2UR UR4, R34 ;  /* 0x00000000220472ca */ /* 0x000fe200000e0000 */
[--C-:B-1----:R-:W-:Y:S01]  /*8b50*/  HADD2.F32 R20, -RZ, R40.reuse.H0_H0 ;  /* 0x20000028ff147230 */ /* 0x102fe20000004100 */
[----:B------:R-:W-:Y:S01]  /*8b60*/  R2UR UR5, R84 ;  /* 0x00000000540572ca */ /* 0x000fe200000e0000 */
[----:B------:R-:W-:Y:S01]  /*8b70*/  HADD2.F32 R21, -RZ, R40.H1_H1 ;  /* 0x30000028ff157230 */ /* 0x000fe20000004100 */
[----:B------:R-:W-:Y:S01]  /*8b80*/  BSSY.RECONVERGENT B0, `(.L_x_127) ;  /* 0x000004d000007945 */ /* 0x000fe20003800200 */
[--C-:B------:R-:W-:Y:S02]  /*8b90*/  HADD2.F32 R36, -RZ, R41.reuse.H0_H0 ;  /* 0x20000029ff247230 */ /* 0x100fe40000004100 */
[----:B------:R-:W-:Y:S02]  /*8ba0*/  HADD2.F32 R38, -RZ, R41.H1_H1 ;  /* 0x30000029ff267230 */ /* 0x000fe40000004100 */
[--C-:B------:R-:W-:Y:S02]  /*8bb0*/  HADD2.F32 R37, -RZ, R42.reuse.H0_H0 ;  /* 0x2000002aff257230 */ /* 0x100fe40000004100 */
[----:B------:R-:W-:Y:S02]  /*8bc0*/  HADD2.F32 R40, -RZ, R42.H1_H1 ;  /* 0x3000002aff287230 */ /* 0x000fe40000004100 */
[----:B------:R-:W1:Y:S01]  /*8bd0*/  LDTM.16dp256bit.x4 R4, tmem[UR4+0x60] ;  /* 0x00006004000479ee */ /* 0x000e620008120000 */
[----:B------:R-:W-:Y:S01]  /*8be0*/  NOP ;  /* 0x0000000000007918 */ /* 0x000fe20000000000 */
[----:B------:R-:W-:Y:S01]  /*8bf0*/  UIADD3 UR5, UPT, UPT, UR5, 0xf0, URZ ;  /* 0x000000f005057890 */ /* 0x000fe2000fffe0ff */
[--C-:B----4-:R-:W-:Y:S02]  /*8c00*/  HADD2.F32 R39, -RZ, R43.reuse.H0_H0 ;  /* 0x2000002bff277230 */ /* 0x110fe40000004100 */
[----:B------:R-:W-:Y:S01]  /*8c10*/  HADD2.F32 R42, -RZ, R43.H1_H1 ;  /* 0x3000002bff2a7230 */ /* 0x000fe20000004100 */
[----:B------:R-:W-:Y:S01]  /*8c20*/  UPRMT UR5, UR49, 0x654, UR5 ;  /* 0x0000065431057896 */ /* 0x000fe20008000005 */
[--C-:B------:R-:W-:Y:S02]  /*8c30*/  HADD2.F32 R41, -RZ, R48.reuse.H0_H0 ;  /* 0x20000030ff297230 */ /* 0x100fe40000004100 */
[----:B------:R-:W-:Y:S02]  /*8c40*/  HADD2.F32 R44, -RZ, R48.H1_H1 ;  /* 0x30000030ff2c7230 */ /* 0x000fe40000004100 */
[--C-:B------:R-:W-:Y:S02]  /*8c50*/  HADD2.F32 R43, -RZ, R49.reuse.H0_H0 ;  /* 0x20000031ff2b7230 */ /* 0x100fe40000004100 */
[----:B------:R-:W-:Y:S02]  /*8c60*/  HADD2.F32 R46, -RZ, R49.H1_H1 ;  /* 0x30000031ff2e7230 */ /* 0x000fe40000004100 */
[----:B-1----:R-:W-:Y:S01]  /*8c70*/  SYNCS.ARRIVE.TRANS64.RED.A1T0 RZ, [UR5], RZ ;  /* 0x000000ffffff79a7 */ /* 0x002fe20008100405 */
[--C-:B------:R-:W-:Y:S02]  /*8c80*/  HADD2.F32 R45, -RZ, R50.reuse.H0_H0 ;  /* 0x20000032ff2d7230 */ /* 0x100fe40000004100 */
[----:B------:R-:W-:Y:S02]  /*8c90*/  HADD2.F32 R48, -RZ, R50.H1_H1 ;  /* 0x30000032ff307230 */ /* 0x000fe40000004100 */
[--C-:B------:R-:W-:Y:S02]  /*8ca0*/  HADD2.F32 R47, -RZ, R51.reuse.H0_H0 ;  /* 0x20000033ff2f7230 */ /* 0x100fe40000004100 */
[----:B------:R-:W-:Y:S02]  /*8cb0*/  HADD2.F32 R50, -RZ, R51.H1_H1 ;  /* 0x30000033ff327230 */ /* 0x000fe40000004100 */
[C---:B------:R-:W-:Y:S01]  /*8cc0*/  FMUL R0, R33.reuse, R4 ;  /* 0x0000000421007220 */ /* 0x040fe20000400000 */
[C---:B------:R-:W-:Y:S01]  /*8cd0*/  FMUL R2, R33.reuse, R5 ;  /* 0x0000000521027220 */ /* 0x040fe20000400000 */
[C---:B------:R-:W-:Y:S01]  /*8ce0*/  FMUL R3, R33.reuse, R6 ;  /* 0x0000000621037220 */ /* 0x040fe20000400000 */
[----:B------:R-:W-:Y:S01]  /*8cf0*/  FMUL R7, R33, R7 ;  /* 0x0000000721077220 */ /* 0x000fe20000400000 */
[C---:B------:R-:W-:Y:S01]  /*8d00*/  FFMA R0, R35.reuse, R20, R0 ;  /* 0x0000001423007223 */ /* 0x040fe20000000000 */
[C---:B------:R-:W-:Y:S01]  /*8d10*/  FFMA R2, R35.reuse, R21, R2 ;  /* 0x0000001523027223 */ /* 0x040fe20000000002 */
[C---:B------:R-:W-:Y:S01]  /*8d20*/  FFMA R3, R35.reuse, R36, R3 ;  /* 0x0000002423037223 */ /* 0x040fe20000000003 */
[----:B------:R-:W-:Y:S01]  /*8d30*/  FFMA R7, R35, R38, R7 ;  /* 0x0000002623077223 */ /* 0x000fe20000000007 */
[C---:B------:R-:W-:Y:S01]  /*8d40*/  FMUL R4, R33.reuse, R8 ;  /* 0x0000000821047220 */ /* 0x040fe20000400000 */
[C---:B------:R-:W-:Y:S01]  /*8d50*/  FMUL R5, R33.reuse, R9 ;  /* 0x0000000921057220 */ /* 0x040fe20000400000 */
[----:B------:R-:W-:Y:S01]  /*8d60*/  F2FP.F16.F32.PACK_AB R84, R2, R0 ;  /* 0x000000000254723e */ /* 0x000fe200000000ff */
[----:B------:R-:W-:Y:S01]  /*8d70*/  FMUL R6, R33, R10 ;  /* 0x0000000a21067220 */ /* 0x000fe20000400000 */
[----:B------:R-:W-:Y:S01]  /*8d80*/  F2FP.F16.F32.PACK_AB R85, R7, R3 ;  /* 0x000000030755723e */ /* 0x000fe200000000ff */
[C---:B------:R-:W-:Y:S01]  /*8d90*/  FFMA R4, R35.reuse, R37, R4 ;  /* 0x0000002523047223 */ /* 0x040fe20000000004 */
[----:B------:R-:W-:Y:S01]  /*8da0*/  FFMA R5, R35, R40, R5 ;  /* 0x0000002823057223 */ /* 0x000fe20000000005 */
[C---:B------:R-:W-:Y:S01]  /*8db0*/  FMUL R11, R33.reuse, R11 ;  /* 0x0000000b210b7220 */ /* 0x040fe20000400000 */
[C---:B------:R-:W-:Y:S01]  /*8dc0*/  FMUL R8, R33.reuse, R12 ;  /* 0x0000000c21087220 */ /* 0x040fe20000400000 */
[----:B------:R-:W-:Y:S01]  /*8dd0*/  FMUL R9, R33, R13 ;  /* 0x0000000d21097220 */ /* 0x000fe20000400000 */
[----:B------:R-:W-:Y:S01]  /*8de0*/  FFMA R6, R35, R39, R6 ;  /* 0x0000002723067223 */ /* 0x000fe20000000006 */
        /* <DEDUP_REMOVED lines=11> */
[C---:B------:R-:W-:Y:S01]  /*8ea0*/  FFMA R12, R35.reuse, R45, R12 ;  /* 0x0000002d230c7223 */ /* 0x040fe2000000000c */
[C---:B------:R-:W-:Y:S01]  /*8eb0*/  FFMA R13, R35.reuse, R48, R13 ;  /* 0x00000030230d7223 */ /* 0x040fe2000000000d */
[C---:B------:R-:W-:Y:S01]  /*8ec0*/  FFMA R14, R35.reuse, R47, R14 ;  /* 0x0000002f230e7223 */ /* 0x040fe2000000000e */
[----:B------:R-:W-:Y:S01]  /*8ed0*/  FFMA R19, R35, R50, R19 ;  /* 0x0000003223137223 */ /* 0x000fe20000000013 */
[----:B---3--:R-:W-:Y:S02]  /*8ee0*/  F2FP.F16.F32.PACK_AB R86, R5, R4 ;  /* 0x000000040556723e */ /* 0x008fe400000000ff */
        /* <DEDUP_REMOVED lines=22> */
.L_x_128:
[----:B------:R-:W-:Y:S05]  /*9050*/  BSYNC.RECONVERGENT B0 ;  /* 0x0000000000007941 */ /* 0x000fea0003800200 */
.L_x_127:
[----:B------:R-:W-:Y:S01]  /*9060*/  BAR.SYNC.DEFER_BLOCKING 0x1, 0x80 ;  /* 0x0042000000007b1d */ /* 0x000fe20000010000 */
[----:B------:R-:W-:Y:S01]  /*9070*/  UISETP.NE.AND UP0, UPT, UR54, -0x4, UPT ;  /* 0xfffffffc3600788c */ /* 0x000fe2000bf05270 */
[----:B------:R-:W-:Y:S08]  /*9080*/  IADD3 R0, PT, PT, R30, 0x1, RZ ;  /* 0x000000011e007810 */ /* 0x000ff00007ffe0ff */
[----:B------:R-:W-:Y:S05]  /*9090*/  BRA.U !UP0, `(.L_x_129) ;  /* 0x0000000108287547 */ /* 0x000fea000b800000 */
[----:B------:R-:W-:Y:S01]  /*90a0*/  ISETP.NE.AND P0, PT, R81, RZ, PT ;  /* 0x000000ff5100720c */ /* 0x000fe20003f05270 */
[----:B------:R-:W-:Y:S01]  /*90b0*/  IMAD.U32 R2, RZ, RZ, UR55 ;  /* 0x00000037ff027e24 */ /* 0x000fe2000f8e00ff */
[----:B------:R-:W-:Y:S02]  /*90c0*/  UIADD3 UR55, UPT, UPT, UR55, 0x1, URZ ;  /* 0x0000000137377890 */ /* 0x000fe4000fffe0ff */
[----:B------:R-:W-:Y:S02]  /*90d0*/  ISETP.NE.U32.OR P0, PT, R80, 0x1, !P0 ;  /* 0x000000015000780c */ /* 0x000fe40004705470 */
[----:B------:R-:W-:Y:S04]  /*90e0*/  UISETP.NE.AND UP0, UPT, UR55, 0x4, UPT ;  /* 0x000000043700788c */ /* 0x000fe8000bf05270 */
[----:B------:R-:W-:Y:S07]  /*90f0*/  USEL UR55, UR55, URZ, UP0 ;  /* 0x000000ff37377287 */ /* 0x000fee0008000000 */
[----:B------:R-:W-:Y:S05]  /*9100*/  @P0 LEA R2, R2, UR51, 0x3 ;  /* 0x0000003302020c11 */ /* 0x000fea000f8e18ff */
[----:B------:R-:W-:Y:S05]  /*9110*/  @P0 VIADD R3, R2, 0xa0 ;  /* 0x000000a002030836 */ /* 0x000fea0000000000 */
[----:B------:R-:W-:Y:S04]  /*9120*/  @P0 PRMT R3, R92, 0x654, R3 ;  /* 0x000006545c030816 */ /* 0x000fe80000000003 */
[----:B------:R2:W-:Y:S03]  /*9130*/  @P0 SYNCS.ARRIVE.TRANS64.RED.A1T0 RZ, [R3+URZ], RZ ;  /* 0x000000ff03ff09a7 */ /* 0x0005e600081004ff */
.L_x_129:
[----:B------:R-:W-:Y:S01]  /*9140*/  LOP3.LUT P0, RZ, R62, 0x1, RZ, 0xc0, !PT ;  /* 0x000000013eff7812 */ /* 0x000fe2000780c0ff */
[----:B------:R-:W-:Y:S01]  /*9150*/  UIADD3 UR54, UPT, UPT, UR54, 0x4, URZ ;  /* 0x0000000436367890 */ /* 0x000fe2000fffe0ff */
[----:B------:R-:W-:Y:S01]  /*9160*/  ISETP.NE.AND P1, PT, R0, 0x2, PT ;  /* 0x000000020000780c */ /* 0x000fe20003f25270 */
[----:B------:R-:W-:Y:S01]  /*9170*/  UMOV UR48, UR53 ;  /* 0x0000003500307c82 */ /* 0x000fe20008000000 */
[----:B------:R-:W-:Y:S01]  /*9180*/  LOP3.LUT R70, R70, 0x1, RZ, 0x3c, !PT ;  /* 0x0000000146467812 */ /* 0x000fe200078e3cff */
[----:B------:R-:W-:Y:S01]  /*9190*/  IMAD.IADD R16, R29, 0x1, R58 ;  /* 0x000000011d107824 */ /* 0x000fe200078e023a */
[----:B------:R-:W-:Y:S01]  /*91a0*/  SEL R2, RZ, 0x1, P1 ;  /* 0x00000001ff027807 */ /* 0x000fe20000800000 */
[----:B------:R-:W-:Y:S01]  /*91b0*/  IMAD.IADD R19, R31, 0x1, R64 ;  /* 0x000000011f137824 */ /* 0x000fe200078e0240 */
[----:B------:R-:W-:Y:S02]  /*91c0*/  SEL R30, R0, RZ, P1 ;  /* 0x000000ff001e7207 */ /* 0x000fe40000800000 */
[----:B------:R-:W-:Y:S03]  /*91d0*/  LOP3.LUT R71, R71, R2, RZ, 0x3c, !PT ;  /* 0x0000000247477212 */ /* 0x000fe600078e3cff */
[----:B------:R-:W-:Y:S05]  /*91e0*/  @P0 BRA `(.L_x_130) ;  /* 0xffffffcc00080947 */ /* 0x000fea000383ffff */
[----:B------:R-:W-:-:S09]  /*91f0*/  UISETP.NE.AND UP0, UPT, UR50, URZ, UPT ;  /* 0x000000ff3200728c */ /* 0x000fd2000bf05270 */
[----:B------:R-:W-:Y:S05]  /*9200*/  BRA.U !UP0, `(.L_x_131) ;  /* 0x0000000108487547 */ /* 0x000fea000b800000 */
[----:B------:R-:W3:Y:S02]  /*9210*/  LDCU.64 UR4, c[0x0][0x990] ;  /* 0x00013200ff0477ac */ /* 0x000ee40008000a00 */
[----:B---3--:R-:W-:-:S04]  /*9220*/  UISETP.NE.U32.AND UP0, UPT, UR4, URZ, UPT ;  /* 0x000000ff0400728c */ /* 0x008fc8000bf05070 */
[----:B------:R-:W-:-:S09]  /*9230*/  UISETP.NE.AND.EX UP0, UPT, UR5, URZ, UPT, UP0 ;  /* 0x000000ff0500728c */ /* 0x000fd2000bf05300 */
[----:B------:R-:W-:Y:S05]  /*9240*/  BRA.U UP0, `(.L_x_132) ;  /* 0x00000001000c7547 */ /* 0x000fea000b800000 */
[----:B------:R-:W-:-:S13]  /*9250*/  FSETP.NEU.AND P0, PT, R35, RZ, PT ;  /* 0x000000ff2300720b */ /* 0x000fda0003f0d000 */
[----:B------:R-:W-:Y:S05]  /*9260*/  @!P0 EXIT ;  /* 0x000000000000894d */ /* 0x000fea0003800000 */
[----:B------:R-:W-:Y:S05]  /*9270*/  BRA `(.L_x_131) ;  /* 0x00000000002c7947 */ /* 0x000fea0003800000 */
.L_x_132:
[----:B------:R-:W-:Y:S01]  /*9280*/  ISETP.NE.AND P0, PT, R79, RZ, PT ;  /* 0x000000ff4f00720c */ /* 0x000fe20003f05270 */
[----:B------:R-:W-:-:S12]  /*9290*/  BSSY.RECONVERGENT B0, `(.L_x_131) ;  /* 0x0000009000007945 */ /* 0x000fd80003800200 */
[----:B------:R-:W-:Y:S05]  /*92a0*/  @P0 BRA `(.L_x_133) ;  /* 0x0000000000140947 */ /* 0x000fea0003800000 */
[----:B------:R-:W3:Y:S02]  /*92b0*/  LDCU.64 UR4, c[0x0][0x988] ;  /* 0x00013100ff0477ac */ /* 0x000ee40008000a00 */
[----:B---3--:R-:W-:-:S04]  /*92c0*/  ISETP.NE.U32.AND P0, PT, RZ, UR4, PT ;  /* 0x00000004ff007c0c */ /* 0x008fc8000bf05070 */
[----:B------:R-:W-:-:S13]  /*92d0*/  ISETP.NE.AND.EX P0, PT, RZ, UR5, PT, P0 ;  /* 0x00000005ff007c0c */ /* 0x000fda000bf05300 */
[----:B------:R-:W-:Y:S05]  /*92e0*/  @!P0 EXIT ;  /* 0x000000000000894d */ /* 0x000fea0003800000 */
[----:B------:R-:W-:Y:S05]  /*92f0*/  BRA `(.L_x_134) ;  /* 0x0000000000087947 */ /* 0x000fea0003800000 */
.L_x_133:
[----:B------:R-:W-:-:S13]  /*9300*/  FSETP.NEU.AND P0, PT, R35, RZ, PT ;  /* 0x000000ff2300720b */ /* 0x000fda0003f0d000 */
[----:B------:R-:W-:Y:S05]  /*9310*/  @!P0 EXIT ;  /* 0x000000000000894d */ /* 0x000fea0003800000 */
.L_x_134:
[----:B------:R-:W-:Y:S05]  /*9320*/  BSYNC.RECONVERGENT B0 ;  /* 0x0000000000007941 */ /* 0x000fea0003800200 */
.L_x_131:
[----:B------:R-:W-:Y:S01]  /*9330*/  ULEA UR4, UR55, UR51, 0x3 ;  /* 0x0000003337047291 */ /* 0x000fe2000f8e18ff */
[----:B------:R-:W-:-:S04]  /*9340*/  DEPBAR.LE SB0, 0x0 ;  /* 0x000080000000791a */ /* 0x000fc80000000000 */
[----:B------:R-:W-:-:S04]  /*9350*/  UIADD3 UR4, UPT, UPT, UR4, 0xa0, URZ ;  /* 0x000000a004047890 */ /* 0x000fc8000fffe0ff */
[----:B------:R-:W-:-:S09]  /*9360*/  UPRMT UR4, UR49, 0x654, UR4 ;  /* 0x0000065431047896 */ /* 0x000fd20008000004 */
[----:B------:R-:W-:Y:S01]  /*9370*/  SYNCS.ARRIVE.TRANS64.RED.A1T0 RZ, [UR4], RZ ;  /* 0x000000ffffff79a7 */ /* 0x000fe20008100404 */
[----:B------:R-:W-:Y:S05]  /*9380*/  EXIT ;  /* 0x000000000000794d */ /* 0x000fea0003800000 */
.L_x_25:
[----:B------:R-:W-:Y:S07]  /*9390*/  MOV R3, UR45 ;  /* 0x0000002d00037c02 */ /* 0x000fee0008000f00 */
.L_x_135:
[----:B---3--:R3:W4:Y:S02]  /*93a0*/  SYNCS.PHASECHK.TRANS64.TRYWAIT P0, [R3+URZ+0x40], R14 ;  /* 0x0000400e030075a7 */ /* 0x00872400080011ff */
[----:B----4-:R-:W-:Y:S05]  /*93b0*/  @!P0 NANOSLEEP.SYNCS 0x989680 ;  /* 0x009896800000895d */ /* 0x010fea0003900000 */
[----:B------:R-:W4:Y:S02]  /*93c0*/  @!P0 SYNCS.PHASECHK.TRANS64 P0, [R3+URZ+0x40], R14 ;  /* 0x0000400e030085a7 */ /* 0x000f2400080010ff */
[----:B----4-:R-:W-:Y:S05]  /*93d0*/  @!P0 BRA `(.L_x_135) ;  /* 0xfffffffc00f08947 */ /* 0x010fea000383ffff */
[----:B------:R-:W-:Y:S05]  /*93e0*/  BRA `(.L_x_24) ;  /* 0xffffff8800847947 */ /* 0x000fea000383ffff */
.L_x_32:
[----:B------:R-:W-:Y:S07]  /*93f0*/  MOV R4, UR49 ;  /* 0x0000003100047c02 */ /* 0x000fee0008000f00 */
.L_x_136:
[----:B----4-:R4:W1:Y:S02]  /*9400*/  SYNCS.PHASECHK.TRANS64.TRYWAIT P0, [R4+URZ+0x40], R7 ;  /* 0x00004007040075a7 */ /* 0x01086400080011ff */
[----:B-1----:R-:W-:Y:S05]  /*9410*/  @!P0 NANOSLEEP.SYNCS 0x989680 ;  /* 0x009896800000895d */ /* 0x002fea0003900000 */
[----:B------:R-:W1:Y:S02]  /*9420*/  @!P0 SYNCS.PHASECHK.TRANS64 P0, [R4+URZ+0x40], R7 ;  /* 0x00004007040085a7 */ /* 0x000e6400080010ff */
[----:B-1----:R-:W-:Y:S05]  /*9430*/  @!P0 BRA `(.L_x_136) ;  /* 0xfffffffc00f08947 */ /* 0x002fea000383ffff */
[----:B------:R-:W-:Y:S05]  /*9440*/  BRA `(.L_x_31) ;  /* 0xffffff9000247947 */ /* 0x000fea000383ffff */
.L_x_37:
[----:B-1----:R-:W-:-:S07]  /*9450*/  MOV R2, UR53 ;  /* 0x0000003500027c02 */ /* 0x002fce0008000f00 */
.L_x_137:
[----:B-1----:R1:W3:Y:S02]  /*9460*/  SYNCS.PHASECHK.TRANS64.TRYWAIT P0, [R2+URZ+0xd0], R3 ;  /* 0x0000d003020075a7 */ /* 0x0022e400080011ff */
[----:B---3--:R-:W-:Y:S05]  /*9470*/  @!P0 NANOSLEEP.SYNCS 0x989680 ;  /* 0x009896800000895d */ /* 0x008fea0003900000 */
[----:B------:R-:W3:Y:S02]  /*9480*/  @!P0 SYNCS.PHASECHK.TRANS64 P0, [R2+URZ+0xd0], R3 ;  /* 0x0000d003020085a7 */ /* 0x000ee400080010ff */
[----:B---3--:R-:W-:Y:S05]  /*9490*/  @!P0 BRA `(.L_x_137) ;  /* 0xfffffffc00f08947 */ /* 0x008fea000383ffff */
[----:B------:R-:W-:Y:S05]  /*94a0*/  BRA `(.L_x_138) ;  /* 0xffffff9400507947 */ /* 0x000fea000383ffff */
.L_x_41:
[----:B------:R-:W-:-:S07]  /*94b0*/  MOV R0, UR4 ;  /* 0x0000000400007c02 */ /* 0x000fce0008000f00 */
.L_x_139:
[----:B-1----:R1:W2:Y:S02]  /*94c0*/  SYNCS.PHASECHK.TRANS64.TRYWAIT P0, [R0+URZ], R3 ;  /* 0x00000003000075a7 */ /* 0x0022a400080011ff */
[----:B--2---:R-:W-:Y:S05]  /*94d0*/  @!P0 NANOSLEEP.SYNCS 0x989680 ;  /* 0x009896800000895d */ /* 0x004fea0003900000 */
[----:B------:R-:W2:Y:S02]  /*94e0*/  @!P0 SYNCS.PHASECHK.TRANS64 P0, [R0+URZ], R3 ;  /* 0x00000003000085a7 */ /* 0x000ea400080010ff */
[----:B--2---:R-:W-:Y:S05]  /*94f0*/  @!P0 BRA `(.L_x_139) ;  /* 0xfffffffc00f08947 */ /* 0x004fea000383ffff */
[----:B------:R-:W-:Y:S05]  /*9500*/  BRA `(.L_x_140) ;  /* 0xffffff9800a07947 */ /* 0x000fea000383ffff */
.L_x_42:
[----:B------:R-:W-:-:S07]  /*9510*/  MOV R0, UR4 ;  /* 0x0000000400007c02 */ /* 0x000fce0008000f00 */
.L_x_141:
[----:B-1----:R1:W2:Y:S02]  /*9520*/  SYNCS.PHASECHK.TRANS64.TRYWAIT P0, [R0+URZ], R3 ;  /* 0x00000003000075a7 */ /* 0x0022a400080011ff */
[----:B--2---:R-:W-:Y:S05]  /*9530*/  @!P0 NANOSLEEP.SYNCS 0x989680 ;  /* 0x009896800000895d */ /* 0x004fea0003900000 */
[----:B------:R-:W2:Y:S02]  /*9540*/  @!P0 SYNCS.PHASECHK.TRANS64 P0, [R0+URZ], R3 ;  /* 0x00000003000085a7 */ /* 0x000ea400080010ff */
[----:B--2---:R-:W-:Y:S05]  /*9550*/  @!P0 BRA `(.L_x_141) ;  /* 0xfffffffc00f08947 */ /* 0x004fea000383ffff */
[----:B------:R-:W-:Y:S05]  /*9560*/  BRA `(.L_x_142) ;  /* 0xffffff9800ac7947 */ /* 0x000fea000383ffff */
.L_x_43:
[----:B------:R-:W-:-:S07]  /*9570*/  MOV R0, UR4 ;  /* 0x0000000400007c02 */ /* 0x000fce0008000f00 */
.L_x_143:
[----:B-1----:R1:W2:Y:S02]  /*9580*/  SYNCS.PHASECHK.TRANS64.TRYWAIT P0, [R0+URZ], R3 ;  /* 0x00000003000075a7 */ /* 0x0022a400080011ff */
[----:B--2---:R-:W-:Y:S05]  /*9590*/  @!P0 NANOSLEEP.SYNCS 0x989680 ;  /* 0x009896800000895d */ /* 0x004fea0003900000 */
[----:B------:R-:W2:Y:S02]  /*95a0*/  @!P0 SYNCS.PHASECHK.TRANS64 P0, [R0+URZ], R3 ;  /* 0x00000003000085a7 */ /* 0x000ea400080010ff */
[----:B--2---:R-:W-:Y:S05]  /*95b0*/  @!P0 BRA `(.L_x_143) ;  /* 0xfffffffc00f08947 */ /* 0x004fea000383ffff */
[----:B------:R-:W-:Y:S05]  /*95c0*/  BRA `(.L_x_144) ;  /* 0xffffff9800b87947 */ /* 0x000fea000383ffff */
.L_x_44:
[----:B------:R-:W-:-:S07]  /*95d0*/  MOV R0, UR4 ;  /* 0x0000000400007c02 */ /* 0x000fce0008000f00 */
.L_x_145:
[----:B-1----:R1:W2:Y:S02]  /*95e0*/  SYNCS.PHASECHK.TRANS64.TRYWAIT P0, [R0+URZ], R3 ;  /* 0x00000003000075a7 */ /* 0x0022a400080011ff */
[----:B--2---:R-:W-:Y:S05]  /*95f0*/  @!P0 NANOSLEEP.SYNCS 0x989680 ;  /* 0x009896800000895d */ /* 0x004fea0003900000 */
[----:B------:R-:W2:Y:S02]  /*9600*/  @!P0 SYNCS.PHASECHK.TRANS64 P0, [R0+URZ], R3 ;  /* 0x00000003000085a7 */ /* 0x000ea400080010ff */
[----:B--2---:R-:W-:Y:S05]  /*9610*/  @!P0 BRA `(.L_x_145) ;  /* 0xfffffffc00f08947 */ /* 0x004fea000383ffff */
[----:B------:R-:W-:Y:S05]  /*9620*/  BRA `(.L_x_146) ;  /* 0xffffff9800c47947 */ /* 0x000fea000383ffff */
.L_x_45:
[----:B------:R-:W-:-:S07]  /*9630*/  MOV R0, UR4 ;  /* 0x0000000400007c02 */ /* 0x000fce0008000f00 */
.L_x_147:
[----:B-1----:R1:W2:Y:S02]  /*9640*/  SYNCS.PHASECHK.TRANS64.TRYWAIT P0, [R0+URZ], R3 ;  /* 0x00000003000075a7 */ /* 0x0022a400080011ff */
[----:B--2---:R-:W-:Y:S05]  /*9650*/  @!P0 NANOSLEEP.SYNCS 0x989680 ;  /* 0x009896800000895d */ /* 0x004fea0003900000 */
[----:B------:R-:W2:Y:S02]  /*9660*/  @!P0 SYNCS.PHASECHK.TRANS64 P0, [R0+URZ], R3 ;  /* 0x00000003000085a7 */ /* 0x000ea400080010ff */
[----:B--2---:R-:W-:Y:S05]  /*9670*/  @!P0 BRA `(.L_x_147) ;  /* 0xfffffffc00f08947 */ /* 0x004fea000383ffff */
[----:B------:R-:W-:Y:S05]  /*9680*/  BRA `(.L_x_148) ;  /* 0xffffff9800d07947 */ /* 0x000fea000383ffff */
.L_x_46:
[----:B------:R-:W-:-:S07]  /*9690*/  MOV R0, UR4 ;  /* 0x0000000400007c02 */ /* 0x000fce0008000f00 */
.L_x_149:
[----:B-1----:R1:W2:Y:S02]  /*96a0*/  SYNCS.PHASECHK.TRANS64.TRYWAIT P0, [R0+URZ], R3 ;  /* 0x00000003000075a7 */ /* 0x0022a400080011ff */
[----:B--2---:R-:W-:Y:S05]  /*96b0*/  @!P0 NANOSLEEP.SYNCS 0x989680 ;  /* 0x009896800000895d */ /* 0x004fea0003900000 */
[----:B------:R-:W2:Y:S02]  /*96c0*/  @!P0 SYNCS.PHASECHK.TRANS64 P0, [R0+URZ], R3 ;  /* 0x00000003000085a7 */ /* 0x000ea400080010ff */
[----:B--2---:R-:W-:Y:S05]  /*96d0*/  @!P0 BRA `(.L_x_149) ;  /* 0xfffffffc00f08947 */ /* 0x004fea000383ffff */
[----:B------:R-:W-:Y:S05]  /*96e0*/  BRA `(.L_x_150) ;  /* 0xffffff9800dc7947 */ /* 0x000fea000383ffff */
.L_x_47:
[----:B------:R-:W-:-:S07]  /*96f0*/  MOV R0, UR4 ;  /* 0x0000000400007c02 */ /* 0x000fce0008000f00 */
.L_x_151:
[----:B-1----:R1:W2:Y:S02]  /*9700*/  SYNCS.PHASECHK.TRANS64.TRYWAIT P0, [R0+URZ], R3 ;  /* 0x00000003000075a7 */ /* 0x0022a400080011ff */
[----:B--2---:R-:W-:Y:S05]  /*9710*/  @!P0 NANOSLEEP.SYNCS 0x989680 ;  /* 0x009896800000895d */ /* 0x004fea0003900000 */
[----:B------:R-:W2:Y:S02]  /*9720*/  @!P0 SYNCS.PHASECHK.TRANS64 P0, [R0+URZ], R3 ;  /* 0x00000003000085a7 */ /* 0x000ea400080010ff */
[----:B--2---:R-:W-:Y:S05]  /*9730*/  @!P0 BRA `(.L_x_151) ;  /* 0xfffffffc00f08947 */ /* 0x004fea000383ffff */
[----:B------:R-:W-:Y:S05]  /*9740*/  BRA `(.L_x_152) ;  /* 0xffffff9800e87947 */ /* 0x000fea000383ffff */
.L_x_50:
[----:B------:R-:W-:-:S07]  /*9750*/  MOV R4, UR49 ;  /* 0x0000003100047c02 */ /* 0x000fce0008000f00 */
.L_x_153:
[----:B--2---:R2:W3:Y:S02]  /*9760*/  SYNCS.PHASECHK.TRANS64.TRYWAIT P1, [R4+URZ+0xd8], R7 ;  /* 0x0000d807040075a7 */ /* 0x0044e400080211ff */
[----:B---3--:R-:W-:Y:S05]  /*9770*/  @!P1 NANOSLEEP.SYNCS 0x989680 ;  /* 0x009896800000995d */ /* 0x008fea0003900000 */
[----:B------:R-:W3:Y:S02]  /*9780*/  @!P1 SYNCS.PHASECHK.TRANS64 P1, [R4+URZ+0xd8], R7 ;  /* 0x0000d807040095a7 */ /* 0x000ee400080210ff */
[----:B---3--:R-:W-:Y:S05]  /*9790*/  @!P1 BRA `(.L_x_153) ;  /* 0xfffffffc00f09947 */ /* 0x008fea000383ffff */
[----:B------:R-:W-:Y:S05]  /*97a0*/  BRA `(.L_x_154) ;  /* 0xffffff9c004c7947 */ /* 0x000fea000383ffff */
.L_x_51:
[----:B--2---:R-:W-:-:S07]  /*97b0*/  MOV R4, UR49 ;  /* 0x0000003100047c02 */ /* 0x004fce0008000f00 */
.L_x_155:
[----:B--2---:R2:W3:Y:S02]  /*97c0*/  SYNCS.PHASECHK.TRANS64.TRYWAIT P1, [R4+URZ+0xd0], R5 ;  /* 0x0000d005040075a7 */ /* 0x0044e400080211ff */
[----:B---3--:R-:W-:Y:S05]  /*97d0*/  @!P1 NANOSLEEP.SYNCS 0x989680 ;  /* 0x009896800000995d */ /* 0x008fea0003900000 */
[----:B------:R-:W3:Y:S02]  /*97e0*/  @!P1 SYNCS.PHASECHK.TRANS64 P1, [R4+URZ+0xd0], R5 ;  /* 0x0000d005040095a7 */ /* 0x000ee400080210ff */
[----:B---3--:R-:W-:Y:S05]  /*97f0*/  @!P1 BRA `(.L_x_155) ;  /* 0xfffffffc00f09947 */ /* 0x008fea000383ffff */
[----:B------:R-:W-:Y:S05]  /*9800*/  BRA `(.L_x_156) ;  /* 0xffffff9c00547947 */ /* 0x000fea000383ffff */
.L_x_59:
[----:B------:R-:W-:-:S07]  /*9810*/  MOV R0, UR7 ;  /* 0x0000000700007c02 */ /* 0x000fce0008000f00 */
.L_x_157:
[----:B---3--:R3:W4:Y:S02]  /*9820*/  SYNCS.PHASECHK.TRANS64.TRYWAIT P0, [R0+URZ+0xd0], R3 ;  /* 0x0000d003000075a7 */ /* 0x00872400080011ff */
[----:B----4-:R-:W-:Y:S05]  /*9830*/  @!P0 NANOSLEEP.SYNCS 0x989680 ;  /* 0x009896800000895d */ /* 0x010fea0003900000 */
[----:B------:R-:W4:Y:S02]  /*9840*/  @!P0 SYNCS.PHASECHK.TRANS64 P0, [R0+URZ+0xd0], R3 ;  /* 0x0000d003000085a7 */ /* 0x000f2400080010ff */
[----:B----4-:R-:W-:Y:S05]  /*9850*/  @!P0 BRA `(.L_x_157) ;  /* 0xfffffffc00f08947 */ /* 0x010fea000383ffff */
[----:B------:R-:W-:Y:S05]  /*9860*/  BRA `(.L_x_158) ;  /* 0xffffffa000dc7947 */ /* 0x000fea000383ffff */
.L_x_60:
[----:B------:R-:W-:-:S07]  /*9870*/  MOV R0, UR9 ;  /* 0x0000000900007c02 */ /* 0x000fce0008000f00 */
.L_x_159:
[----:B--2---:R2:W3:Y:S02]  /*9880*/  SYNCS.PHASECHK.TRANS64.TRYWAIT P0, [R0+URZ+0xf0], R3 ;  /* 0x0000f003000075a7 */ /* 0x0044e400080011ff */
[----:B---3--:R-:W-:Y:S05]  /*9890*/  @!P0 NANOSLEEP.SYNCS 0x989680 ;  /* 0x009896800000895d */ /* 0x008fea0003900000 */
[----:B------:R-:W3:Y:S02]  /*98a0*/  @!P0 SYNCS.PHASECHK.TRANS64 P0, [R0+URZ+0xf0], R3 ;  /* 0x0000f003000085a7 */ /* 0x000ee400080010ff */
[----:B---3--:R-:W-:Y:S05]  /*98b0*/  @!P0 BRA `(.L_x_159) ;  /* 0xfffffffc00f08947 */ /* 0x008fea000383ffff */
[----:B------:R-:W-:Y:S05]  /*98c0*/  BRA `(.L_x_160) ;  /* 0xffffffa000f47947 */ /* 0x000fea000383ffff */
.L_x_63:
[----:B--2---:R-:W-:Y:S07]  /*98d0*/  MOV R0, UR8 ;  /* 0x0000000800007c02 */ /* 0x004fee0008000f00 */
.L_x_161:
[----:B--2---:R2:W3:Y:S02]  /*98e0*/  SYNCS.PHASECHK.TRANS64.TRYWAIT P0, [R0+URZ], R9 ;  /* 0x00000009000075a7 */ /* 0x0044e400080011ff */
[----:B---3--:R-:W-:Y:S05]  /*98f0*/  @!P0 NANOSLEEP.SYNCS 0x989680 ;  /* 0x009896800000895d */ /* 0x008fea0003900000 */
[----:B------:R-:W3:Y:S02]  /*9900*/  @!P0 SYNCS.PHASECHK.TRANS64 P0, [R0+URZ], R9 ;  /* 0x00000009000085a7 */ /* 0x000ee400080010ff */
[----:B---3--:R-:W-:Y:S05]  /*9910*/  @!P0 BRA `(.L_x_161) ;  /* 0xfffffffc00f08947 */ /* 0x008fea000383ffff */
[----:B------:R-:W-:Y:S05]  /*9920*/  BRA `(.L_x_62) ;  /* 0xffffffa400247947 */ /* 0x000fea000383ffff */
.L_x_66:
[----:B------:R-:W-:-:S07]  /*9930*/  MOV R0, UR5 ;  /* 0x0000000500007c02 */ /* 0x000fce0008000f00 */
.L_x_162:
[----:B--2---:R2:W4:Y:S02]  /*9940*/  SYNCS.PHASECHK.TRANS64.TRYWAIT P0, [R0+URZ], R3 ;  /* 0x00000003000075a7 */ /* 0x00452400080011ff */
[----:B----4-:R-:W-:Y:S05]  /*9950*/  @!P0 NANOSLEEP.SYNCS 0x989680 ;  /* 0x009896800000895d */ /* 0x010fea0003900000 */
[----:B------:R-:W4:Y:S02]  /*9960*/  @!P0 SYNCS.PHASECHK.TRANS64 P0, [R0+URZ], R3 ;  /* 0x00000003000085a7 */ /* 0x000f2400080010ff */
[----:B----4-:R-:W-:Y:S05]  /*9970*/  @!P0 BRA `(.L_x_162) ;  /* 0xfffffffc00f08947 */ /* 0x010fea000383ffff */
[----:B------:R-:W-:Y:S05]  /*9980*/  BRA `(.L_x_163) ;  /* 0xffffffa800147947 */ /* 0x000fea000383ffff */
.L_x_67:
[----:B------:R-:W-:-:S07]  /*9990*/  MOV R0, UR6 ;  /* 0x0000000600007c02 */ /* 0x000fce0008000f00 */
.L_x_164:
[----:B--2---:R2:W4:Y:S02]  /*99a0*/  SYNCS.PHASECHK.TRANS64.TRYWAIT P0, [R0+URZ], R3 ;  /* 0x00000003000075a7 */ /* 0x00452400080011ff */
[----:B----4-:R-:W-:Y:S05]  /*99b0*/  @!P0 NANOSLEEP.SYNCS 0x989680 ;  /* 0x009896800000895d */ /* 0x010fea0003900000 */
[----:B------:R-:W4:Y:S02]  /*99c0*/  @!P0 SYNCS.PHASECHK.TRANS64 P0, [R0+URZ], R3 ;  /* 0x00000003000085a7 */ /* 0x000f2400080010ff */
[----:B----4-:R-:W-:Y:S05]  /*99d0*/  @!P0 BRA `(.L_x_164) ;  /* 0xfffffffc00f08947 */ /* 0x010fea000383ffff */
[----:B------:R-:W-:Y:S05]  /*99e0*/  BRA `(.L_x_165) ;  /* 0xffffffa800207947 */ /* 0x000fea000383ffff */
.L_x_72:
[----:B------:R-:W-:Y:S07]  /*99f0*/  MOV R3, UR17 ;  /* 0x0000001100037c02 */ /* 0x000fee0008000f00 */
.L_x_166:
[----:B---3--:R3:W4:Y:S02]  /*9a00*/  SYNCS.PHASECHK.TRANS64.TRYWAIT P2, [R3+URZ+0xd0], R0 ;  /* 0x0000d000030075a7 */ /* 0x00872400080411ff */
[----:B----4-:R-:W-:Y:S05]  /*9a10*/  @!P2 NANOSLEEP.SYNCS 0x989680 ;  /* 0x009896800000a95d */ /* 0x010fea0003900000 */
[----:B------:R-:W4:Y:S02]  /*9a20*/  @!P2 SYNCS.PHASECHK.TRANS64 P2, [R3+URZ+0xd0], R0 ;  /* 0x0000d0000300a5a7 */ /* 0x000f2400080410ff */
[----:B----4-:R-:W-:Y:S05]  /*9a30*/  @!P2 BRA `(.L_x_166) ;  /* 0xfffffffc00f0a947 */ /* 0x010fea000383ffff */
[----:B------:R-:W-:Y:S05]  /*9a40*/  BRA `(.L_x_167) ;  /* 0xffffffb0002c7947 */ /* 0x000fea000383ffff */
.L_x_75:
[----:B------:R-:W-:Y:S07]  /*9a50*/  MOV R0, UR17 ;  /* 0x0000001100007c02 */ /* 0x000fee0008000f00 */
.L_x_168:
[----:B--2---:R2:W3:Y:S02]  /*9a60*/  SYNCS.PHASECHK.TRANS64.TRYWAIT P0, [R0+URZ+0xc8], R3 ;  /* 0x0000c803000075a7 */ /* 0x0044e400080011ff */
[----:B---3--:R-:W-:Y:S05]  /*9a70*/  @!P0 NANOSLEEP.SYNCS 0x989680 ;  /* 0x009896800000895d */ /* 0x008fea0003900000 */
[----:B------:R-:W3:Y:S02]  /*9a80*/  @!P0 SYNCS.PHASECHK.TRANS64 P0, [R0+URZ+0xc8], R3 ;  /* 0x0000c803000085a7 */ /* 0x000ee400080010ff */
[----:B---3--:R-:W-:Y:S05]  /*9a90*/  @!P0 BRA `(.L_x_168) ;  /* 0xfffffffc00f08947 */ /* 0x008fea000383ffff */
[----:B------:R-:W-:Y:S05]  /*9aa0*/  BRA `(.L_x_74) ;  /* 0xffffffb4003c7947 */ /* 0x000fea000383ffff */
.L_x_78:
[----:B------:R-:W-:Y:S07]  /*9ab0*/  MOV R3, UR17 ;  /* 0x0000001100037c02 */ /* 0x000fee0008000f00 */
.L_x_169:
[----:B--2---:R2:W3:Y:S02]  /*9ac0*/  SYNCS.PHASECHK.TRANS64.TRYWAIT P0, [R3+URZ+0xa0], R12 ;  /* 0x0000a00c030075a7 */ /* 0x0044e400080011ff */
[----:B---3--:R-:W-:Y:S05]  /*9ad0*/  @!P0 NANOSLEEP.SYNCS 0x989680 ;  /* 0x009896800000895d */ /* 0x008fea0003900000 */
[----:B------:R-:W3:Y:S02]  /*9ae0*/  @!P0 SYNCS.PHASECHK.TRANS64 P0, [R3+URZ+0xa0], R12 ;  /* 0x0000a00c030085a7 */ /* 0x000ee400080010ff */
[----:B---3--:R-:W-:Y:S05]  /*9af0*/  @!P0 BRA `(.L_x_169) ;  /* 0xfffffffc00f08947 */ /* 0x008fea000383ffff */
[----:B------:R-:W-:Y:S05]  /*9b00*/  BRA `(.L_x_170) ;  /* 0xffffffb800047947 */ /* 0x000fea000383ffff */
.L_x_79:
[----:B--2---:R-:W-:Y:S07]  /*9b10*/  MOV R3, UR17 ;  /* 0x0000001100037c02 */ /* 0x004fee0008000f00 */
.L_x_171:
[----:B--2---:R2:W3:Y:S02]  /*9b20*/  SYNCS.PHASECHK.TRANS64.TRYWAIT P0, [R3+URZ+0xa8], R12 ;  /* 0x0000a80c030075a7 */ /* 0x0044e400080011ff */
[----:B---3--:R-:W-:Y:S05]  /*9b30*/  @!P0 NANOSLEEP.SYNCS 0x989680 ;  /* 0x009896800000895d */ /* 0x008fea0003900000 */
[----:B------:R-:W3:Y:S02]  /*9b40*/  @!P0 SYNCS.PHASECHK.TRANS64 P0, [R3+URZ+0xa8], R12 ;  /* 0x0000a80c030085a7 */ /* 0x000ee400080010ff */
[----:B---3--:R-:W-:Y:S05]  /*9b50*/  @!P0 BRA `(.L_x_171) ;  /* 0xfffffffc00f08947 */ /* 0x008fea000383ffff */
[----:B------:R-:W-:Y:S05]  /*9b60*/  BRA `(.L_x_172) ;  /* 0xffffffb800447947 */ /* 0x000fea000383ffff */
.L_x_80:
[----:B--2---:R-:W-:Y:S07]  /*9b70*/  MOV R3, UR17 ;  /* 0x0000001100037c02 */ /* 0x004fee0008000f00 */
.L_x_173:
[----:B--2---:R2:W3:Y:S02]  /*9b80*/  SYNCS.PHASECHK.TRANS64.TRYWAIT P0, [R3+URZ+0xb0], R12 ;  /* 0x0000b00c030075a7 */ /* 0x0044e400080011ff */
[----:B---3--:R-:W-:Y:S05]  /*9b90*/  @!P0 NANOSLEEP.SYNCS 0x989680 ;  /* 0x009896800000895d */ /* 0x008fea0003900000 */
[----:B------:R-:W3:Y:S02]  /*9ba0*/  @!P0 SYNCS.PHASECHK.TRANS64 P0, [R3+URZ+0xb0], R12 ;  /* 0x0000b00c030085a7 */ /* 0x000ee400080010ff */
[----:B---3--:R-:W-:Y:S05]  /*9bb0*/  @!P0 BRA `(.L_x_173) ;  /* 0xfffffffc00f08947 */ /* 0x008fea000383ffff */
[----:B------:R-:W-:Y:S05]  /*9bc0*/  BRA `(.L_x_174) ;  /* 0xffffffb800847947 */ /* 0x000fea000383ffff */
.L_x_81:
[----:B------:R-:W-:Y:S07]  /*9bd0*/  MOV R3, UR17 ;  /* 0x0000001100037c02 */ /* 0x000fee0008000f00 */
.L_x_175:
[----:B-1----:R1:W2:Y:S02]  /*9be0*/  SYNCS.PHASECHK.TRANS64.TRYWAIT P0, [R3+URZ+0xb8], R12 ;  /* 0x0000b80c030075a7 */ /* 0x0022a400080011ff */
[----:B--2---:R-:W-:Y:S05]  /*9bf0*/  @!P0 NANOSLEEP.SYNCS 0x989680 ;  /* 0x009896800000895d */ /* 0x004fea0003900000 */
[----:B------:R-:W2:Y:S02]  /*9c00*/  @!P0 SYNCS.PHASECHK.TRANS64 P0, [R3+URZ+0xb8], R12 ;  /* 0x0000b80c030085a7 */ /* 0x000ea400080010ff */
[----:B--2---:R-:W-:Y:S05]  /*9c10*/  @!P0 BRA `(.L_x_175) ;  /* 0xfffffffc00f08947 */ /* 0x004fea000383ffff */
[----:B------:R-:W-:Y:S05]  /*9c20*/  BRA `(.L_x_176) ;  /* 0xffffffbc00047947 */ /* 0x000fea000383ffff */
.L_x_83:
[----:B------:R-:W-:-:S07]  /*9c30*/  MOV R0, UR17 ;  /* 0x0000001100007c02 */ /* 0x000fce0008000f00 */
.L_x_177:
[----:B-1----:R1:W3:Y:S02]  /*9c40*/  SYNCS.PHASECHK.TRANS64.TRYWAIT P0, [R0+URZ+0xa0], R3 ;  /* 0x0000a003000075a7 */ /* 0x0022e400080011ff */
[----:B---3--:R-:W-:Y:S05]  /*9c50*/  @!P0 NANOSLEEP.SYNCS 0x989680 ;  /* 0x009896800000895d */ /* 0x008fea0003900000 */
[----:B------:R-:W3:Y:S02]  /*9c60*/  @!P0 SYNCS.PHASECHK.TRANS64 P0, [R0+URZ+0xa0], R3 ;  /* 0x0000a003000085a7 */ /* 0x000ee400080010ff */
[----:B---3--:R-:W-:Y:S05]  /*9c70*/  @!P0 BRA `(.L_x_177) ;  /* 0xfffffffc00f08947 */ /* 0x008fea000383ffff */
[----:B------:R-:W-:Y:S05]  /*9c80*/  BRA `(.L_x_178) ;  /* 0xffffffbc00607947 */ /* 0x000fea000383ffff */
.L_x_84:
[----:B-1----:R-:W-:-:S07]  /*9c90*/  MOV R0, UR17 ;  /* 0x0000001100007c02 */ /* 0x002fce0008000f00 */
.L_x_179:
[----:B-1----:R1:W3:Y:S02]  /*9ca0*/  SYNCS.PHASECHK.TRANS64.TRYWAIT P0, [R0+URZ+0xa8], R3 ;  /* 0x0000a803000075a7 */ /* 0x0022e400080011ff */
[----:B---3--:R-:W-:Y:S05]  /*9cb0*/  @!P0 NANOSLEEP.SYNCS 0x989680 ;  /* 0x009896800000895d */ /* 0x008fea0003900000 */
[----:B------:R-:W3:Y:S02]  /*9cc0*/  @!P0 SYNCS.PHASECHK.TRANS64 P0, [R0+URZ+0xa8], R3 ;  /* 0x0000a803000085a7 */ /* 0x000ee400080010ff */
[----:B---3--:R-:W-:Y:S05]  /*9cd0*/  @!P0 BRA `(.L_x_179) ;  /* 0xfffffffc00f08947 */ /* 0x008fea000383ffff */
[----:B------:R-:W-:Y:S05]  /*9ce0*/  BRA `(.L_x_180) ;  /* 0xffffffbc00507947 */ /* 0x000fea000383ffff */
.L_x_85:
[----:B-1----:R-:W-:-:S07]  /*9cf0*/  MOV R0, UR17 ;  /* 0x0000001100007c02 */ /* 0x002fce0008000f00 */
.L_x_181:
[----:B-1----:R1:W3:Y:S02]  /*9d00*/  SYNCS.PHASECHK.TRANS64.TRYWAIT P0, [R0+URZ+0xb0], R3 ;  /* 0x0000b003000075a7 */ /* 0x0022e400080011ff */
[----:B---3--:R-:W-:Y:S05]  /*9d10*/  @!P0 NANOSLEEP.SYNCS 0x989680 ;  /* 0x009896800000895d */ /* 0x008fea0003900000 */
[----:B------:R-:W3:Y:S02]  /*9d20*/  @!P0 SYNCS.PHASECHK.TRANS64 P0, [R0+URZ+0xb0], R3 ;  /* 0x0000b003000085a7 */ /* 0x000ee400080010ff */
[----:B---3--:R-:W-:Y:S05]  /*9d30*/  @!P0 BRA `(.L_x_181) ;  /* 0xfffffffc00f08947 */ /* 0x008fea000383ffff */
[----:B------:R-:W-:Y:S05]  /*9d40*/  BRA `(.L_x_182) ;  /* 0xffffffbc00407947 */ /* 0x000fea000383ffff */
.L_x_87:
[----:B------:R-:W-:Y:S07]  /*9d50*/  MOV R0, UR51 ;  /* 0x0000003300007c02 */ /* 0x000fee0008000f00 */
.L_x_183:
[----:B--2---:R2:W3:Y:S02]  /*9d60*/  SYNCS.PHASECHK.TRANS64.TRYWAIT P0, [R0+URZ+0xd0], R3 ;  /* 0x0000d003000075a7 */ /* 0x0044e400080011ff */
[----:B---3--:R-:W-:Y:S05]  /*9d70*/  @!P0 NANOSLEEP.SYNCS 0x989680 ;  /* 0x009896800000895d */ /* 0x008fea0003900000 */
[----:B------:R-:W3:Y:S02]  /*9d80*/  @!P0 SYNCS.PHASECHK.TRANS64 P0, [R0+URZ+0xd0], R3 ;  /* 0x0000d003000085a7 */ /* 0x000ee400080010ff */
[----:B---3--:R-:W-:Y:S05]  /*9d90*/  @!P0 BRA `(.L_x_183) ;  /* 0xfffffffc00f08947 */ /* 0x008fea000383ffff */
[----:B------:R-:W-:Y:S05]  /*9da0*/  BRA `(.L_x_184) ;  /* 0xffffffc000247947 */ /* 0x000fea000383ffff */
.L_x_98:
[----:B-1----:R-:W-:Y:S04]  /*9db0*/  MOV R0, UR51 ;  /* 0x0000003300007c02 */ /* 0x002fe80008000f00 */
[----:B------:R1:W3:Y:S03]  /*9dc0*/  SYNCS.PHASECHK.TRANS64.TRYWAIT P1, [R0+URZ+0x80], R5 ;  /* 0x00008005000075a7 */ /* 0x0002e600080211ff */
[----:B---3--:R-:W-:Y:S05]  /*9dd0*/  @!P1 NANOSLEEP.SYNCS 0x989680 ;  /* 0x009896800000995d */ /* 0x008fea0003900000 */
[----:B------:R-:W3:Y:S02]  /*9de0*/  @!P1 SYNCS.PHASECHK.TRANS64 P1, [R0+URZ+0x80], R5 ;  /* 0x00008005000095a7 */ /* 0x000ee400080210ff */
[----:B---3--:R-:W-:Y:S05]  /*9df0*/  @!P1 BRA `(.L_x_98) ;  /* 0xfffffffc00ec9947 */ /* 0x008fea000383ffff */
[----:B------:R-:W-:Y:S05]  /*9e00*/  BRA `(.L_x_97) ;  /* 0xffffffd000787947 */ /* 0x000fea000383ffff */
.L_x_100:
[----:B-1----:R1:W4:Y:S02]  /*9e10*/  SYNCS.PHASECHK.TRANS64.TRYWAIT P1, [R84+URZ+0xe0], R3 ;  /* 0x0000e003540075a7 */ /* 0x00232400080211ff */
[----:B----4-:R-:W-:Y:S05]  /*9e20*/  @!P1 NANOSLEEP.SYNCS 0x989680 ;  /* 0x009896800000995d */ /* 0x010fea0003900000 */
[----:B------:R-:W4:Y:S02]  /*9e30*/  @!P1 SYNCS.PHASECHK.TRANS64 P1, [R84+URZ+0xe0], R3 ;  /* 0x0000e003540095a7 */ /* 0x000f2400080210ff */
[----:B----4-:R-:W-:Y:S05]  /*9e40*/  @!P1 BRA `(.L_x_100) ;  /* 0xfffffffc00f09947 */ /* 0x010fea000383ffff */
[----:B------:R-:W-:Y:S05]  /*9e50*/  BRA `(.L_x_99) ;  /* 0xffffffd000947947 */ /* 0x000fea000383ffff */
.L_x_109:
[----:B--2---:R2:W4:Y:S02]  /*9e60*/  SYNCS.PHASECHK.TRANS64.TRYWAIT P1, [R4+URZ+0x80], R3 ;  /* 0x00008003040075a7 */ /* 0x00452400080211ff */
[----:B----4-:R-:W-:Y:S05]  /*9e70*/  @!P1 NANOSLEEP.SYNCS 0x989680 ;  /* 0x009896800000995d */ /* 0x010fea0003900000 */
[----:B------:R-:W4:Y:S02]  /*9e80*/  @!P1 SYNCS.PHASECHK.TRANS64 P1, [R4+URZ+0x80], R3 ;  /* 0x00008003040095a7 */ /* 0x000f2400080210ff */
[----:B----4-:R-:W-:Y:S05]  /*9e90*/  @!P1 BRA `(.L_x_109) ;  /* 0xfffffffc00f09947 */ /* 0x010fea000383ffff */
[----:B------:R-:W-:Y:S05]  /*9ea0*/  BRA `(.L_x_108) ;  /* 0xffffffd800847947 */ /* 0x000fea000383ffff */
.L_x_117:
[----:B-1----:R1:W4:Y:S02]  /*9eb0*/  SYNCS.PHASECHK.TRANS64.TRYWAIT P1, [R16+URZ+0x80], R5 ;  /* 0x00008005100075a7 */ /* 0x00232400080211ff */
[----:B----4-:R-:W-:Y:S05]  /*9ec0*/  @!P1 NANOSLEEP.SYNCS 0x989680 ;  /* 0x009896800000995d */ /* 0x010fea0003900000 */
[----:B------:R-:W4:Y:S02]  /*9ed0*/  @!P1 SYNCS.PHASECHK.TRANS64 P1, [R16+URZ+0x80], R5 ;  /* 0x00008005100095a7 */ /* 0x000f2400080210ff */
[----:B----4-:R-:W-:Y:S05]  /*9ee0*/  @!P1 BRA `(.L_x_117) ;  /* 0xfffffffc00f09947 */ /* 0x010fea000383ffff */
[----:B------:R-:W-:Y:S05]  /*9ef0*/  BRA `(.L_x_116) ;  /* 0xffffffe000887947 */ /* 0x000fea000383ffff */
.L_x_125:
[----:B--2---:R2:W4:Y:S02]  /*9f00*/  SYNCS.PHASECHK.TRANS64.TRYWAIT P1, [R17+URZ+0x80], R0 ;  /* 0x00008000110075a7 */ /* 0x00452400080211ff */
[----:B----4-:R-:W-:Y:S05]  /*9f10*/  @!P1 NANOSLEEP.SYNCS 0x989680 ;  /* 0x009896800000995d */ /* 0x010fea0003900000 */
[----:B------:R-:W4:Y:S02]  /*9f20*/  @!P1 SYNCS.PHASECHK.TRANS64 P1, [R17+URZ+0x80], R0 ;  /* 0x00008000110095a7 */ /* 0x000f2400080210ff */
[----:B----4-:R-:W-:Y:S05]  /*9f30*/  @!P1 BRA `(.L_x_125) ;  /* 0xfffffffc00f09947 */ /* 0x010fea000383ffff */
[----:B------:R-:W-:Y:S05]  /*9f40*/  BRA `(.L_x_124) ;  /* 0xffffffe800887947 */ /* 0x000fea000383ffff */
        .weak           $__internal_0_$__cuda_sm10x_tcgen05_guardrail_trap_col_being_dealloced_not_returned_by_alloc
        .type           $__internal_0_$__cuda_sm10x_tcgen05_guardrail_trap_col_being_dealloced_not_returned_by_alloc,@function
        .size           $__internal_0_$__cuda_sm10x_tcgen05_guardrail_trap_col_being_dealloced_not_returned_by_alloc,($__internal_1_$__cuda_sm10x_tcgen05_guardrail_trap_phase_invalid_during_alloc - $__internal_0_$__cuda_sm10x_tcgen05_guardrail_trap_col_being_dealloced_not_returned_by_alloc)
$__internal_0_$__cuda_sm10x_tcgen05_guardrail_trap_col_being_dealloced_not_returned_by_alloc:
[----:B------:R-:W-:Y:S05]  /*9f50*/  BPT.TRAP 0x1 ;  /* 0x000000040000795c */ /* 0x000fea0000300000 */
[----:B------:R-:W-:-:S04]  /*9f60*/  HFMA2 R3, -RZ, RZ, 0, 0 ;  /* 0x00000000ff037431 */ /* 0x000fc800000001ff */
[----:B------:R-:W-:Y:S05]  /*9f70*/  RET.REL.NODEC R2 `(_ZN7cutlass13device_kernelINS_4conv6kernel13ConvUniversalINS1_16ConvProblemShapeILNS1_8OperatorE2ELi3EEENS1_10collective14CollectiveConvINS1_47MainloopSm100TmaUmmaWarpSpecializedImplicitGemmILS5_2ELi8ELi3ELi1ELi2EN4cute5tupleIJNSA_1CILi2EEENSC_ILi1EEESE_EEEEENSB_IJNSC_ILi64EEENSB_IJNSC_ILi128EEEEEENSB_IJSH_EEEEEENS_6half_tESM_NSA_8TiledMMAINSA_8MMA_AtomIJNSA_20SM100_MMA_F16BF16_SSISM_SM_fLi64ELi128ELNSA_4UMMA5MajorE1ELSR_1ELNSQ_7ScaleInE0ELSS_0EEEEEENSA_6LayoutINSB_IJSE_SE_SE_EEENSB_IJNSC_ILi0EEESX_SX_EEEEENSB_IJNSA_10UnderscoreES10_S10_EEEEENS7_6detail27Sm100ImplicitGemmTileTraitsINSA_13SM90_TMA_LOADENSA_14ComposedLayoutINSA_7SwizzleILi3ELi4ELi3EEENSA_18smem_ptr_flag_bitsILi16EEENSV_INSB_IJSH_NSC_ILi8EEEEEENSB_IJSE_SH_EEEEEEEvEENS14_INSA_30SM90_TMA_LOAD_IM2COL_MULTICASTES1F_vEEEENS_8epilogue10collective18CollectiveEpilogueINS1K_23Sm100TmaWarpSpecializedILi4ELi2ELi16ELb1ELb0EEEJSL_NSB_IJNSV_ISH_SE_EENSV_INSC_ILi32EEESE_EEEEESM_NSB_IJlNSB_IJSE_lllEEESX_EEESM_S1U_NS1K_6fusion15FusionCallbacksIS1O_NS1V_17LinearCombinationISM_fSM_fLNS_15FloatRoundStyleE2EEESL_S1S_JEEENSA_5SM1004TMEM4LOAD26SM100_TMEM_LOAD_16dp256b4xES15_NS16_INS17_ILi2ELi4ELi3EEES1A_NSV_INSB_IJS1B_S1Q_EEENSB_IJS1Q_SE_EEEEEEENSA_17SM75_U32x4_LDSM_NENSA_14SM90_TMA_STOREES29_NSA_17SM90_U32x4_STSM_NENSA_39AutoVectorizingCopyWithAssumedAlignmentILi128EEEEEEvvEEEEvNT_6ParamsE) ;  /* 0xffffff6002207950 */ /* 0x000fea0003c3ffff */
        .weak           $__internal_1_$__cuda_sm10x_tcgen05_guardrail_trap_phase_invalid_during_alloc
        .type           $__internal_1_$__cuda_sm10x_tcgen05_guardrail_trap_phase_invalid_during_alloc,@function
        .size           $__internal_1_$__cuda_sm10x_tcgen05_guardrail_trap_phase_invalid_during_alloc,($__internal_2_$__cuda_sm10x_tcgen05_guardrail_trap_unallocated_columns_being_dealloced - $__internal_1_$__cuda_sm10x_tcgen05_guardrail_trap_phase_invalid_during_alloc)
$__internal_1_$__cuda_sm10x_tcgen05_guardrail_trap_phase_invalid_during_alloc:
[----:B------:R-:W-:Y:S05]  /*9f80*/  BPT.TRAP 0x1 ;  /* 0x000000040000795c */ /* 0x000fea0000300000 */
[----:B------:R-:W-:-:S04]  /*9f90*/  MOV R3, 0x0 ;  /* 0x0000000000037802 */ /* 0x000fc80000000f00 */
[----:B------:R-:W-:Y:S05]  /*9fa0*/  RET.REL.NODEC R2 `(_ZN7cutlass13device_kernelINS_4conv6kernel13ConvUniversalINS1_16ConvProblemShapeILNS1_8OperatorE2ELi3EEENS1_10collective14CollectiveConvINS1_47MainloopSm100TmaUmmaWarpSpecializedImplicitGemmILS5_2ELi8ELi3ELi1ELi2EN4cute5tupleIJNSA_1CILi2EEENSC_ILi1EEESE_EEEEENSB_IJNSC_ILi64EEENSB_IJNSC_ILi128EEEEEENSB_IJSH_EEEEEENS_6half_tESM_NSA_8TiledMMAINSA_8MMA_AtomIJNSA_20SM100_MMA_F16BF16_SSISM_SM_fLi64ELi128ELNSA_4UMMA5MajorE1ELSR_1ELNSQ_7ScaleInE0ELSS_0EEEEEENSA_6LayoutINSB_IJSE_SE_SE_EEENSB_IJNSC_ILi0EEESX_SX_EEEEENSB_IJNSA_10UnderscoreES10_S10_EEEEENS7_6detail27Sm100ImplicitGemmTileTraitsINSA_13SM90_TMA_LOADENSA_14ComposedLayoutINSA_7SwizzleILi3ELi4ELi3EEENSA_18smem_ptr_flag_bitsILi16EEENSV_INSB_IJSH_NSC_ILi8EEEEEENSB_IJSE_SH_EEEEEEEvEENS14_INSA_30SM90_TMA_LOAD_IM2COL_MULTICASTES1F_vEEEENS_8epilogue10collective18CollectiveEpilogueINS1K_23Sm100TmaWarpSpecializedILi4ELi2ELi16ELb1ELb0EEEJSL_NSB_IJNSV_ISH_SE_EENSV_INSC_ILi32EEESE_EEEEESM_NSB_IJlNSB_IJSE_lllEEESX_EEESM_S1U_NS1K_6fusion15FusionCallbacksIS1O_NS1V_17LinearCombinationISM_fSM_fLNS_15FloatRoundStyleE2EEESL_S1S_JEEENSA_5SM1004TMEM4LOAD26SM100_TMEM_LOAD_16dp256b4xES15_NS16_INS17_ILi2ELi4ELi3EEES1A_NSV_INSB_IJS1B_S1Q_EEENSB_IJS1Q_SE_EEEEEEENSA_17SM75_U32x4_LDSM_NENSA_14SM90_TMA_STOREES29_NSA_17SM90_U32x4_STSM_NENSA_39AutoVectorizingCopyWithAssumedAlignmentILi128EEEEEEvvEEEEvNT_6ParamsE) ;  /* 0xffffff6002147950 */ /* 0x000fea0003c3ffff */
        .weak           $__internal_2_$__cuda_sm10x_tcgen05_guardrail_trap_unallocated_columns_being_dealloced
        .type           $__internal_2_$__cuda_sm10x_tcgen05_guardrail_trap_unallocated_columns_being_dealloced,@function
        .size           $__internal_2_$__cuda_sm10x_tcgen05_guardrail_trap_unallocated_columns_being_dealloced,(.L_x_186 - $__internal_2_$__cuda_sm10x_tcgen05_guardrail_trap_unallocated_columns_being_dealloced)
$__internal_2_$__cuda_sm10x_tcgen05_guardrail_trap_unallocated_columns_being_dealloced:
[----:B------:R-:W-:Y:S05]  /*9fb0*/  BPT.TRAP 0x1 ;  /* 0x000000040000795c */ /* 0x000fea0000300000 */
[----:B------:R-:W-:-:S04]  /*9fc0*/  HFMA2 R3, -RZ, RZ, 0, 0 ;  /* 0x00000000ff037431 */ /* 0x000fc800000001ff */
[----:B------:R-:W-:Y:S05]  /*9fd0*/  RET.REL.NODEC R2 `(_ZN7cutlass13device_kernelINS_4conv6kernel13ConvUniversalINS1_16ConvProblemShapeILNS1_8OperatorE2ELi3EEENS1_10collective14CollectiveConvINS1_47MainloopSm100TmaUmmaWarpSpecializedImplicitGemmILS5_2ELi8ELi3ELi1ELi2EN4cute5tupleIJNSA_1CILi2EEENSC_ILi1EEESE_EEEEENSB_IJNSC_ILi64EEENSB_IJNSC_ILi128EEEEEENSB_IJSH_EEEEEENS_6half_tESM_NSA_8TiledMMAINSA_8MMA_AtomIJNSA_20SM100_MMA_F16BF16_SSISM_SM_fLi64ELi128ELNSA_4UMMA5MajorE1ELSR_1ELNSQ_7ScaleInE0ELSS_0EEEEEENSA_6LayoutINSB_IJSE_SE_SE_EEENSB_IJNSC_ILi0EEESX_SX_EEEEENSB_IJNSA_10UnderscoreES10_S10_EEEEENS7_6detail27Sm100ImplicitGemmTileTraitsINSA_13SM90_TMA_LOADENSA_14ComposedLayoutINSA_7SwizzleILi3ELi4ELi3EEENSA_18smem_ptr_flag_bitsILi16EEENSV_INSB_IJSH_NSC_ILi8EEEEEENSB_IJSE_SH_EEEEEEEvEENS14_INSA_30SM90_TMA_LOAD_IM2COL_MULTICASTES1F_vEEEENS_8epilogue10collective18CollectiveEpilogueINS1K_23Sm100TmaWarpSpecializedILi4ELi2ELi16ELb1ELb0EEEJSL_NSB_IJNSV_ISH_SE_EENSV_INSC_ILi32EEESE_EEEEESM_NSB_IJlNSB_IJSE_lllEEESX_EEESM_S1U_NS1K_6fusion15FusionCallbacksIS1O_NS1V_17LinearCombinationISM_fSM_fLNS_15FloatRoundStyleE2EEESL_S1S_JEEENSA_5SM1004TMEM4LOAD26SM100_TMEM_LOAD_16dp256b4xES15_NS16_INS17_ILi2ELi4ELi3EEES1A_NSV_INSB_IJS1B_S1Q_EEENSB_IJS1Q_SE_EEEEEEENSA_17SM75_U32x4_LDSM_NENSA_14SM90_TMA_STOREES29_NSA_17SM90_U32x4_STSM_NENSA_39AutoVectorizingCopyWithAssumedAlignmentILi128EEEEEEvvEEEEvNT_6ParamsE) ;  /* 0xffffff6002087950 */ /* 0x000fea0003c3ffff */
.L_x_185:
[----:B------:R-:W-:-:S00]  /*9fe0*/  BRA `(.L_x_185) ;  /* 0xfffffffc00fc7947 */ /* 0x000fc0000383ffff */
[----:B------:R-:W-:-:S00]  /*9ff0*/  NOP ;  /* 0x0000000000007918 */ /* 0x000fc00000000000 */
        /* <DEDUP_REMOVED lines=8> */
.L_x_186:


//--------------------- .nv.global.init           --------------------------
	.section	.nv.global.init,"aw",@progbits
.nv.global.init:
	.type		$str$29,@object
	.size		$str$29,($str$30 - $str$29)
$str$29:
        /*0000*/ 	.byte	0x28, 0x61, 0x64, 0x64, 0x72, 0x65, 0x73, 0x73, 0x20, 0x26, 0x20, 0x6d, 0x61, 0x73, 0x6b, 0x29
        /*0010*/ 	.byte	0x20, 0x3d, 0x3d, 0x20, 0x30, 0x00
	.type		$str$30,@object
	.size		$str$30,($str$28 - $str$30)
$str$30:
        /*0016*/ 	.byte	0x2f, 0x74, 0x6d, 0x70, 0x2f, 0x63, 0x75, 0x74, 0x6c, 0x61, 0x73, 0x73, 0x5f, 0x73, 0x77, 0x65
        /*0026*/ 	.byte	0x65, 0x70, 0x5f, 0x73, 0x72, 0x63, 0x2f, 0x69, 0x6e, 0x63, 0x6c, 0x75, 0x64, 0x65, 0x2f, 0x63
        /*0036*/ 	.byte	0x75, 0x74, 0x65, 0x2f, 0x70, 0x6f, 0x69, 0x6e, 0x74, 0x65, 0x72, 0x5f, 0x66, 0x6c, 0x61, 0x67
        /*0046*/ 	.byte	0x67, 0x65, 0x64, 0x2e, 0x68, 0x70, 0x70, 0x00
	.type		$str$28,@object
	.size		$str$28,($str$27 - $str$28)
$str$28:
        /*004e*/ 	.byte	0x2f, 0x74, 0x6d, 0x70, 0x2f, 0x63, 0x75, 0x74, 0x6c, 0x61, 0x73, 0x73, 0x5f, 0x73, 0x77, 0x65
        /*005e*/ 	.byte	0x65, 0x70, 0x5f, 0x73, 0x72, 0x63, 0x2f, 0x69, 0x6e, 0x63, 0x6c, 0x75, 0x64, 0x65, 0x2f, 0x63
        /*006e*/ 	.byte	0x75, 0x74, 0x65, 0x2f, 0x61, 0x74, 0x6f, 0x6d, 0x2f, 0x63, 0x6f, 0x70, 0x79, 0x5f, 0x74, 0x72
        /*007e*/ 	.byte	0x61, 0x69, 0x74, 0x73, 0x5f, 0x73, 0x6d, 0x31, 0x30, 0x30, 0x2e, 0x68, 0x70, 0x70, 0x00
	.type		$str$27,@object
	.size		$str$27,(__unnamed_1 - $str$27)
$str$27:
        /*008d*/ 	.byte	0x28, 0x28, 0x75, 0x69, 0x6e, 0x74, 0x33, 0x32, 0x5f, 0x74, 0x28, 0x74, 0x68, 0x72, 0x65, 0x61
        /*009d*/ 	.byte	0x64, 0x49, 0x64, 0x78, 0x2e, 0x78, 0x29, 0x20, 0x2f, 0x20, 0x33, 0x32, 0x29, 0x20, 0x25, 0x20
        /*00ad*/ 	.byte	0x34, 0x29, 0x20, 0x3d, 0x3d, 0x20, 0x28, 0x28, 0x28, 0x74, 0x6d, 0x65, 0x6d, 0x5f, 0x61, 0x64
        /*00bd*/ 	.byte	0x64, 0x72, 0x20, 0x3e, 0x3e, 0x20, 0x31, 0x36, 0x29, 0x20, 0x2f, 0x20, 0x33, 0x32, 0x29, 0x20
        /*00cd*/ 	.byte	0x25, 0x20, 0x34, 0x29, 0x00
	.type		__unnamed_1,@object
	.size		__unnamed_1,(__unnamed_2 - __unnamed_1)
__unnamed_1:
        /*00d2*/ 	.byte	0x61, 0x75, 0x74, 0x6f, 0x20, 0x63, 0x75, 0x74, 0x65, 0x3a, 0x3a, 0x61, 0x73, 0x5f, 0x70, 0x6f
        /* <DEDUP_REMOVED lines=24> */
        /*0262*/ 	.byte	0x3e, 0x3e, 0x3e, 0x5d, 0x00
	.type		__unnamed_2,@object
	.size		__unnamed_2,(.L_2 - __unnamed_2)
__unnamed_2:
        /* <DEDUP_REMOVED lines=46> */
.L_2:


//--------------------- .nv.shared._ZN7cutlass13device_kernelINS_4conv6kernel13ConvUniversalINS1_16ConvProblemShapeILNS1_8OperatorE2ELi3EEENS1_10collective14CollectiveConvINS1_47MainloopSm100TmaUmmaWarpSpecializedImplicitGemmILS5_2ELi8ELi3ELi1ELi2EN4cute5tupleIJNSA_1CILi2EEENSC_ILi1EEESE_EEEEENSB_IJNSC_ILi64EEENSB_IJNSC_ILi128EEEEEENSB_IJSH_EEEEEENS_6half_tESM_NSA_8TiledMMAINSA_8MMA_AtomIJNSA_20SM100_MMA_F16BF16_SSISM_SM_fLi64ELi128ELNSA_4UMMA5MajorE1ELSR_1ELNSQ_7ScaleInE0ELSS_0EEEEEENSA_6LayoutINSB_IJSE_SE_SE_EEENSB_IJNSC_ILi0EEESX_SX_EEEEENSB_IJNSA_10UnderscoreES10_S10_EEEEENS7_6detail27Sm100ImplicitGemmTileTraitsINSA_13SM90_TMA_LOADENSA_14ComposedLayoutINSA_7SwizzleILi3ELi4ELi3EEENSA_18smem_ptr_flag_bitsILi16EEENSV_INSB_IJSH_NSC_ILi8EEEEEENSB_IJSE_SH_EEEEEEEvEENS14_INSA_30SM90_TMA_LOAD_IM2COL_MULTICASTES1F_vEEEENS_8epilogue10collective18CollectiveEpilogueINS1K_23Sm100TmaWarpSpecializedILi4ELi2ELi16ELb1ELb0EEEJSL_NSB_IJNSV_ISH_SE_EENSV_INSC_ILi32EEESE_EEEEESM_NSB_IJlNSB_IJSE_lllEEESX_EEESM_S1U_NS1K_6fusion15FusionCallbacksIS1O_NS1V_17LinearCombinationISM_fSM_fLNS_15FloatRoundStyleE2EEESL_S1S_JEEENSA_5SM1004TMEM4LOAD26SM100_TMEM_LOAD_16dp256b4xES15_NS16_INS17_ILi2ELi4ELi3EEES1A_NSV_INSB_IJS1B_S1Q_EEENSB_IJS1Q_SE_EEEEEEENSA_17SM75_U32x4_LDSM_NENSA_14SM90_TMA_STOREES29_NSA_17SM90_U32x4_STSM_NENSA_39AutoVectorizingCopyWithAssumedAlignmentILi128EEEEEEvvEEEEvNT_6ParamsE --------------------------
	.section	.nv.shared._ZN7cutlass13device_kernelINS_4conv6kernel13ConvUniversalINS1_16ConvProblemShapeILNS1_8OperatorE2ELi3EEENS1_10collective14CollectiveConvINS1_47MainloopSm100TmaUmmaWarpSpecializedImplicitGemmILS5_2ELi8ELi3ELi1ELi2EN4cute5tupleIJNSA_1CILi2EEENSC_ILi1EEESE_EEEEENSB_IJNSC_ILi64EEENSB_IJNSC_ILi128EEEEEENSB_IJSH_EEEEEENS_6half_tESM_NSA_8TiledMMAINSA_8MMA_AtomIJNSA_20SM100_MMA_F16BF16_SSISM_SM_fLi64ELi128ELNSA_4UMMA5MajorE1ELSR_1ELNSQ_7ScaleInE0ELSS_0EEEEEENSA_6LayoutINSB_IJSE_SE_SE_EEENSB_IJNSC_ILi0EEESX_SX_EEEEENSB_IJNSA_10UnderscoreES10_S10_EEEEENS7_6detail27Sm100ImplicitGemmTileTraitsINSA_13SM90_TMA_LOADENSA_14ComposedLayoutINSA_7SwizzleILi3ELi4ELi3EEENSA_18smem_ptr_flag_bitsILi16EEENSV_INSB_IJSH_NSC_ILi8EEEEEENSB_IJSE_SH_EEEEEEEvEENS14_INSA_30SM90_TMA_LOAD_IM2COL_MULTICASTES1F_vEEEENS_8epilogue10collective18CollectiveEpilogueINS1K_23Sm100TmaWarpSpecializedILi4ELi2ELi16ELb1ELb0EEEJSL_NSB_IJNSV_ISH_SE_EENSV_INSC_ILi32EEESE_EEEEESM_NSB_IJlNSB_IJSE_lllEEESX_EEESM_S1U_NS1K_6fusion15FusionCallbacksIS1O_NS1V_17LinearCombinationISM_fSM_fLNS_15FloatRoundStyleE2EEESL_S1S_JEEENSA_5SM1004TMEM4LOAD26SM100_TMEM_LOAD_16dp256b4xES15_NS16_INS17_ILi2ELi4ELi3EEES1A_NSV_INSB_IJS1B_S1Q_EEENSB_IJS1Q_SE_EEEEEEENSA_17SM75_U32x4_LDSM_NENSA_14SM90_TMA_STOREES29_NSA_17SM90_U32x4_STSM_NENSA_39AutoVectorizingCopyWithAssumedAlignmentILi128EEEEEEvvEEEEvNT_6ParamsE,"aw",@nobits
	.sectionflags	@""
	.align	16
	.zero		1024


//--------------------- .nv.shared.reserved.0     --------------------------
	.section	.nv.shared.reserved.0,"aw",@nobits
	.weak		__nv_reservedSMEM_offset_0_alias
	.size		__nv_reservedSMEM_offset_0_alias, 0, 64
	.other		__nv_reservedSMEM_offset_0_alias,@"STO_CUDA_RESERVED_SHARED STV_DEFAULT"
__nv_reservedSMEM_offset_0_alias:
	.zero		0
.nv.shared.reserved.0:
	.zero		64
	.weak		__nv_reservedSMEM_tcgen05_partition
	.type		__nv_reservedSMEM_tcgen05_partition,@object
	.size		__nv_reservedSMEM_tcgen05_partition,(.L_0 - __nv_reservedSMEM_tcgen05_partition)
__nv_reservedSMEM_tcgen05_partition:
	.zero		32
.L_0:


//--------------------- .nv.global                --------------------------
	.section	.nv.global,"aw",@nobits
.nv.global:
	.type		_ZN39_INTERNAL_c3c33e8d_4_k_cu_18914108_33094cute1_E,@object
	.size		_ZN39_INTERNAL_c3c33e8d_4_k_cu_18914108_33094cute1_E,(_ZN39_INTERNAL_c3c33e8d_4_k_cu_18914108_33094cuda3std3__45__cpo6cbeginE - _ZN39_INTERNAL_c3c33e8d_4_k_cu_18914108_33094cute1_E)
_ZN39_INTERNAL_c3c33e8d_4_k_cu_18914108_33094cute1_E:
	.zero		1
	.type		_ZN39_INTERNAL_c3c33e8d_4_k_cu_18914108_33094cuda3std3__45__cpo6cbeginE,@object
	.size		_ZN39_INTERNAL_c3c33e8d_4_k_cu_18914108_33094cuda3std3__45__cpo6cbeginE,(_ZN39_INTERNAL_c3c33e8d_4_k_cu_18914108_33094cuda3std3__48in_placeE - _ZN39_INTERNAL_c3c33e8d_4_k_cu_18914108_33094cuda3std3__45__cpo6cbeginE)
_ZN39_INTERNAL_c3c33e8d_4_k_cu_18914108_33094cuda3std3__45__cpo6cbeginE:
	.zero		1
	.type		_ZN39_INTERNAL_c3c33e8d_4_k_cu_18914108_33094cuda3std3__48in_placeE,@object
	.size		_ZN39_INTERNAL_c3c33e8d_4_k_cu_18914108_33094cuda3std3__48in_placeE,(_ZN39_INTERNAL_c3c33e8d_4_k_cu_18914108_33094cuda3std6ranges3__45__cpo9iter_moveE - _ZN39_INTERNAL_c3c33e8d_4_k_cu_18914108_33094cuda3std3__48in_placeE)
_ZN39_INTERNAL_c3c33e8d_4_k_cu_18914108_33094cuda3std3__48in_placeE:
	.zero		1
	.type		_ZN39_INTERNAL_c3c33e8d_4_k_cu_18914108_33094cuda3std6ranges3__45__cpo9iter_moveE,@object
	.size		_ZN39_INTERNAL_c3c33e8d_4_k_cu_18914108_33094cuda3std6ranges3__45__cpo9iter_moveE,(_ZN39_INTERNAL_c3c33e8d_4_k_cu_18914108_33094cuda3std3__45__cpo5beginE - _ZN39_INTERNAL_c3c33e8d_4_k_cu_18914108_33094cuda3std6ranges3__45__cpo9iter_moveE)
_ZN39_INTERNAL_c3c33e8d_4_k_cu_18914108_33094cuda3std6ranges3__45__cpo9iter_moveE:
	.zero		1
	.type		_ZN39_INTERNAL_c3c33e8d_4_k_cu_18914108_33094cuda3std3__45__cpo5beginE,@object
	.size		_ZN39_INTERNAL_c3c33e8d_4_k_cu_18914108_33094cuda3std3__45__cpo5beginE,(_ZN39_INTERNAL_c3c33e8d_4_k_cu_18914108_33094cuda3std3__441_GLOBAL__N__c3c33e8d_4_k_cu_18914108_33096ignoreE - _ZN39_INTERNAL_c3c33e8d_4_k_cu_18914108_33094cuda3std3__45__cpo5beginE)
_ZN39_INTERNAL_c3c33e8d_4_k_cu_18914108_33094cuda3std3__45__cpo5beginE:
	.zero		1
	.type		_ZN39_INTERNAL_c3c33e8d_4_k_cu_18914108_33094cuda3std3__441_GLOBAL__N__c3c33e8d_4_k_cu_18914108_33096ignoreE,@object
	.size		_ZN39_INTERNAL_c3c33e8d_4_k_cu_18914108_33094cuda3std3__441_GLOBAL__N__c3c33e8d_4_k_cu_18914108_33096ignoreE,(_ZN39_INTERNAL_c3c33e8d_4_k_cu_18914108_33094cute7productE - _ZN39_INTERNAL_c3c33e8d_4_k_cu_18914108_33094cuda3std3__441_GLOBAL__N__c3c33e8d_4_k_cu_18914108_33096ignoreE)
_ZN39_INTERNAL_c3c33e8d_4_k_cu_18914108_33094cuda3std3__441_GLOBAL__N__c3c33e8d_4_k_cu_18914108_33096ignoreE:
	.zero		1
	.type		_ZN39_INTERNAL_c3c33e8d_4_k_cu_18914108_33094cute7productE,@object
	.size		_ZN39_INTERNAL_c3c33e8d_4_k_cu_18914108_33094cute7productE,(_ZN39_INTERNAL_c3c33e8d_4_k_cu_18914108_33094cuda3std3__45__cpo3endE - _ZN39_INTERNAL_c3c33e8d_4_k_cu_18914108_33094cute7productE)
_ZN39_INTERNAL_c3c33e8d_4_k_cu_18914108_33094cute7productE:
	.zero		1
	.type		_ZN39_INTERNAL_c3c33e8d_4_k_cu_18914108_33094cuda3std3__45__cpo3endE,@object
	.size		_ZN39_INTERNAL_c3c33e8d_4_k_cu_18914108_33094cuda3std3__45__cpo3endE,(_ZN39_INTERNAL_c3c33e8d_4_k_cu_18914108_33094cuda3std3__419piecewise_constructE - _ZN39_INTERNAL_c3c33e8d_4_k_cu_18914108_33094cuda3std3__45__cpo3endE)
_ZN39_INTERNAL_c3c33e8d_4_k_cu_18914108_33094cuda3std3__45__cpo3endE:
	.zero		1
	.type		_ZN39_INTERNAL_c3c33e8d_4_k_cu_18914108_33094cuda3std3__419piecewise_constructE,@object
	.size		_ZN39_INTERNAL_c3c33e8d_4_k_cu_18914108_33094cuda3std3__419piecewise_constructE,(_ZN39_INTERNAL_c3c33e8d_4_k_cu_18914108_33094cuda3std3__45__cpo4cendE - _ZN39_INTERNAL_c3c33e8d_4_k_cu_18914108_33094cuda3std3__419piecewise_constructE)
_ZN39_INTERNAL_c3c33e8d_4_k_cu_18914108_33094cuda3std3__419piecewise_constructE:
	.zero		1
	.type		_ZN39_INTERNAL_c3c33e8d_4_k_cu_18914108_33094cuda3std3__45__cpo4cendE,@object
	.size		_ZN39_INTERNAL_c3c33e8d_4_k_cu_18914108_33094cuda3std3__45__cpo4cendE,(_ZN39_INTERNAL_c3c33e8d_4_k_cu_18914108_33094cuda3std6ranges3__45__cpo4swapE - _ZN39_INTERNAL_c3c33e8d_4_k_cu_18914108_33094cuda3std3__45__cpo4cendE)
_ZN39_INTERNAL_c3c33e8d_4_k_cu_18914108_33094cuda3std3__45__cpo4cendE:
	.zero		1
	.type		_ZN39_INTERNAL_c3c33e8d_4_k_cu_18914108_33094cuda3std6ranges3__45__cpo4swapE,@object
	.size		_ZN39_INTERNAL_c3c33e8d_4_k_cu_18914108_33094cuda3std6ranges3__45__cpo4swapE,(.L_10 - _ZN39_INTERNAL_c3c33e8d_4_k_cu_18914108_33094cuda3std6ranges3__45__cpo4swapE)
_ZN39_INTERNAL_c3c33e8d_4_k_cu_18914108_33094cuda3std6ranges3__45__cpo4swapE:
	.zero		1
.L_10:


//--------------------- .nv.constant0._ZN7cutlass13device_kernelINS_4conv6kernel13ConvUniversalINS1_16ConvProblemShapeILNS1_8OperatorE2ELi3EEENS1_10collective14CollectiveConvINS1_47MainloopSm100TmaUmmaWarpSpecializedImplicitGemmILS5_2ELi8ELi3ELi1ELi2EN4cute5tupleIJNSA_1CILi2EEENSC_ILi1EEESE_EEEEENSB_IJNSC_ILi64EEENSB_IJNSC_ILi128EEEEEENSB_IJSH_EEEEEENS_6half_tESM_NSA_8TiledMMAINSA_8MMA_AtomIJNSA_20SM100_MMA_F16BF16_SSISM_SM_fLi64ELi128ELNSA_4UMMA5MajorE1ELSR_1ELNSQ_7ScaleInE0ELSS_0EEEEEENSA_6LayoutINSB_IJSE_SE_SE_EEENSB_IJNSC_ILi0EEESX_SX_EEEEENSB_IJNSA_10UnderscoreES10_S10_EEEEENS7_6detail27Sm100ImplicitGemmTileTraitsINSA_13SM90_TMA_LOADENSA_14ComposedLayoutINSA_7SwizzleILi3ELi4ELi3EEENSA_18smem_ptr_flag_bitsILi16EEENSV_INSB_IJSH_NSC_ILi8EEEEEENSB_IJSE_SH_EEEEEEEvEENS14_INSA_30SM90_TMA_LOAD_IM2COL_MULTICASTES1F_vEEEENS_8epilogue10collective18CollectiveEpilogueINS1K_23Sm100TmaWarpSpecializedILi4ELi2ELi16ELb1ELb0EEEJSL_NSB_IJNSV_ISH_SE_EENSV_INSC_ILi32EEESE_EEEEESM_NSB_IJlNSB_IJSE_lllEEESX_EEESM_S1U_NS1K_6fusion15FusionCallbacksIS1O_NS1V_17LinearCombinationISM_fSM_fLNS_15FloatRoundStyleE2EEESL_S1S_JEEENSA_5SM1004TMEM4LOAD26SM100_TMEM_LOAD_16dp256b4xES15_NS16_INS17_ILi2ELi4ELi3EEES1A_NSV_INSB_IJS1B_S1Q_EEENSB_IJS1Q_SE_EEEEEEENSA_17SM75_U32x4_LDSM_NENSA_14SM90_TMA_STOREES29_NSA_17SM90_U32x4_STSM_NENSA_39AutoVectorizingCopyWithAssumedAlignmentILi128EEEEEEvvEEEEvNT_6ParamsE --------------------------
	.section	.nv.constant0._ZN7cutlass13device_kernelINS_4conv6kernel13ConvUniversalINS1_16ConvProblemShapeILNS1_8OperatorE2ELi3EEENS1_10collective14CollectiveConvINS1_47MainloopSm100TmaUmmaWarpSpecializedImplicitGemmILS5_2ELi8ELi3ELi1ELi2EN4cute5tupleIJNSA_1CILi2EEENSC_ILi1EEESE_EEEEENSB_IJNSC_ILi64EEENSB_IJNSC_ILi128EEEEEENSB_IJSH_EEEEEENS_6half_tESM_NSA_8TiledMMAINSA_8MMA_AtomIJNSA_20SM100_MMA_F16BF16_SSISM_SM_fLi64ELi128ELNSA_4UMMA5MajorE1ELSR_1ELNSQ_7ScaleInE0ELSS_0EEEEEENSA_6LayoutINSB_IJSE_SE_SE_EEENSB_IJNSC_ILi0EEESX_SX_EEEEENSB_IJNSA_10UnderscoreES10_S10_EEEEENS7_6detail27Sm100ImplicitGemmTileTraitsINSA_13SM90_TMA_LOADENSA_14ComposedLayoutINSA_7SwizzleILi3ELi4ELi3EEENSA_18smem_ptr_flag_bitsILi16EEENSV_INSB_IJSH_NSC_ILi8EEEEEENSB_IJSE_SH_EEEEEEEvEENS14_INSA_30SM90_TMA_LOAD_IM2COL_MULTICASTES1F_vEEEENS_8epilogue10collective18CollectiveEpilogueINS1K_23Sm100TmaWarpSpecializedILi4ELi2ELi16ELb1ELb0EEEJSL_NSB_IJNSV_ISH_SE_EENSV_INSC_ILi32EEESE_EEEEESM_NSB_IJlNSB_IJSE_lllEEESX_EEESM_S1U_NS1K_6fusion15FusionCallbacksIS1O_NS1V_17LinearCombinationISM_fSM_fLNS_15FloatRoundStyleE2EEESL_S1S_JEEENSA_5SM1004TMEM4LOAD26SM100_TMEM_LOAD_16dp256b4xES15_NS16_INS17_ILi2ELi4ELi3EEES1A_NSV_INSB_IJS1B_S1Q_EEENSB_IJS1Q_SE_EEEEEEENSA_17SM75_U32x4_LDSM_NENSA_14SM90_TMA_STOREES29_NSA_17SM90_U32x4_STSM_NENSA_39AutoVectorizingCopyWithAssumedAlignmentILi128EEEEEEvvEEEEvNT_6ParamsE,"a",@progbits
	.sectionflags	@""
	.align	4
.nv.constant0._ZN7cutlass13device_kernelINS_4conv6kernel13ConvUniversalINS1_16ConvProblemShapeILNS1_8OperatorE2ELi3EEENS1_10collective14CollectiveConvINS1_47MainloopSm100TmaUmmaWarpSpecializedImplicitGemmILS5_2ELi8ELi3ELi1ELi2EN4cute5tupleIJNSA_1CILi2EEENSC_ILi1EEESE_EEEEENSB_IJNSC_ILi64EEENSB_IJNSC_ILi128EEEEEENSB_IJSH_EEEEEENS_6half_tESM_NSA_8TiledMMAINSA_8MMA_AtomIJNSA_20SM100_MMA_F16BF16_SSISM_SM_fLi64ELi128ELNSA_4UMMA5MajorE1ELSR_1ELNSQ_7ScaleInE0ELSS_0EEEEEENSA_6LayoutINSB_IJSE_SE_SE_EEENSB_IJNSC_ILi0EEESX_SX_EEEEENSB_IJNSA_10UnderscoreES10_S10_EEEEENS7_6detail27Sm100ImplicitGemmTileTraitsINSA_13SM90_TMA_LOADENSA_14ComposedLayoutINSA_7SwizzleILi3ELi4ELi3EEENSA_18smem_ptr_flag_bitsILi16EEENSV_INSB_IJSH_NSC_ILi8EEEEEENSB_IJSE_SH_EEEEEEEvEENS14_INSA_30SM90_TMA_LOAD_IM2COL_MULTICASTES1F_vEEEENS_8epilogue10collective18CollectiveEpilogueINS1K_23Sm100TmaWarpSpecializedILi4ELi2ELi16ELb1ELb0EEEJSL_NSB_IJNSV_ISH_SE_EENSV_INSC_ILi32EEESE_EEEEESM_NSB_IJlNSB_IJSE_lllEEESX_EEESM_S1U_NS1K_6fusion15FusionCallbacksIS1O_NS1V_17LinearCombinationISM_fSM_fLNS_15FloatRoundStyleE2EEESL_S1S_JEEENSA_5SM1004TMEM4LOAD26SM100_TMEM_LOAD_16dp256b4xES15_NS16_INS17_ILi2ELi4ELi3EEES1A_NSV_INSB_IJS1B_S1Q_EEENSB_IJS1Q_SE_EEEEEEENSA_17SM75_U32x4_LDSM_NENSA_14SM90_TMA_STOREES29_NSA_17SM90_U32x4_STSM_NENSA_39AutoVectorizingCopyWithAssumedAlignmentILi128EEEEEEvvEEEEvNT_6ParamsE:
	.zero		3200


//--------------------- SYMBOLS --------------------------

	.type		.nv.reservedSmem.offset0,@object
	.size		.nv.reservedSmem.offset0,0x4
	.type		.nv.reservedSmem.cap,@object
	.size		.nv.reservedSmem.cap,0x4
	.type		__assertfail,@function
